	.target	sm_90a

	.elftype	@"ET_EXEC"


//--------------------- .note.nv.tkinfo           --------------------------
	.section	.note.nv.tkinfo,"",@"SHT_NOTE"
	.sectionflags	@"SHF_NOTE_NV_TKINFO"
	.tkinfo
        /*0018*/ 	.word	0x00000002
        /*0030*/ 	.string	""
        /*0030*/ 	.string	"ptxas"
        /*0030*/ 	.string	"Cuda compilation tools, release 13.0, V13.0.88"
        /*0030*/ 	.string	"Build cuda_13.0.r13.0/compiler.36424714_0"
        /*0030*/ 	.string	"-arch sm_90a -m 64 "



//--------------------- .note.nv.cuinfo           --------------------------
	.section	.note.nv.cuinfo,"",@"SHT_NOTE"
	.sectionflags	@"SHF_NOTE_NV_CUINFO"
        /*0018*/ 	.short	0x0002
        /*001a*/ 	.short	0x005a
        /*001c*/ 	.short	0x0082
	.zero		2


//--------------------- .nv.info                  --------------------------
	.section	.nv.info,"",@"SHT_CUDA_INFO"
	.align	4


	//----- nvinfo : EIATTR_REGCOUNT
	.align		4
        /*0000*/ 	.byte	0x04, 0x2f
        /*0002*/ 	.short	(.L_15 - .L_14)
	.align		4
.L_14:
        /*0004*/ 	.word	index@(_ZN7cutlass13device_kernelINS_4gemm6kernel13GemmUniversalIN4cute5tupleIJiiiiEEENS1_10collective13CollectiveMmaINS1_34MainloopSm90TmaGmmaWarpSpecializedILi18ENS5_IJNS4_1CILi1EEENSA_ILi8EEESB_EEENS1_32KernelTmaWarpSpecializedPingpongEEENS5_IJNSA_ILi64EEENSA_ILi128EEESG_EEEaNS5_IJlSB_lEEEaSJ_NS4_8TiledMMAINS4_8MMA_AtomIJNS4_4SM904GMMA27MMA_64x128x32_S32S8S8_SS_TNEEEENS4_6LayoutINS5_IJSB_SB_SB_EEENS5_IJNSA_ILi0EEESS_SS_EEEEENS5_IJNS4_10UnderscoreESV_SV_EEEEENS4_23SM90_TMA_LOAD_MULTICASTENS4_14ComposedLayoutINS4_7SwizzleILi2ELi4ELi3EEENS4_18smem_ptr_flag_bitsILi8EEENSQ_INS5_IJSC_SG_EEENS5_IJSG_SB_EEEEEEEvNS4_8identityENS4_13SM90_TMA_LOADES17_vS18_EENS_8epilogue10collective6detail29Sm90TmaWarpSpecializedAdapterINS1C_15DefaultEpilogueIaSJ_SJ_NS1B_6thread17LinearCombinationIaLi1EiiLNS1G_9ScaleType4KindE0ELNS_15FloatRoundStyleE2EaEENS1_15EpilogueDefaultEEEEEvvEEEEvNT_6ParamsE)
        /*0008*/ 	.word	0x000000a8


	//----- nvinfo : EIATTR_FRAME_SIZE
	.align		4
.L_15:
        /*000c*/ 	.byte	0x04, 0x11
        /*000e*/ 	.short	(.L_17 - .L_16)
	.align		4
.L_16:
        /*0010*/ 	.word	index@(_ZN7cutlass13device_kernelINS_4gemm6kernel13GemmUniversalIN4cute5tupleIJiiiiEEENS1_10collective13CollectiveMmaINS1_34MainloopSm90TmaGmmaWarpSpecializedILi18ENS5_IJNS4_1CILi1EEENSA_ILi8EEESB_EEENS1_32KernelTmaWarpSpecializedPingpongEEENS5_IJNSA_ILi64EEENSA_ILi128EEESG_EEEaNS5_IJlSB_lEEEaSJ_NS4_8TiledMMAINS4_8MMA_AtomIJNS4_4SM904GMMA27MMA_64x128x32_S32S8S8_SS_TNEEEENS4_6LayoutINS5_IJSB_SB_SB_EEENS5_IJNSA_ILi0EEESS_SS_EEEEENS5_IJNS4_10UnderscoreESV_SV_EEEEENS4_23SM90_TMA_LOAD_MULTICASTENS4_14ComposedLayoutINS4_7SwizzleILi2ELi4ELi3EEENS4_18smem_ptr_flag_bitsILi8EEENSQ_INS5_IJSC_SG_EEENS5_IJSG_SB_EEEEEEEvNS4_8identityENS4_13SM90_TMA_LOADES17_vS18_EENS_8epilogue10collective6detail29Sm90TmaWarpSpecializedAdapterINS1C_15DefaultEpilogueIaSJ_SJ_NS1B_6thread17LinearCombinationIaLi1EiiLNS1G_9ScaleType4KindE0ELNS_15FloatRoundStyleE2EaEENS1_15EpilogueDefaultEEEEEvvEEEEvNT_6ParamsE)
        /*0014*/ 	.word	0x00000008


	//----- nvinfo : EIATTR_MIN_STACK_SIZE
	.align		4
.L_17:
        /*0018*/ 	.byte	0x04, 0x12
        /*001a*/ 	.short	(.L_19 - .L_18)
	.align		4
.L_18:
        /*001c*/ 	.word	index@(_ZN7cutlass13device_kernelINS_4gemm6kernel13GemmUniversalIN4cute5tupleIJiiiiEEENS1_10collective13CollectiveMmaINS1_34MainloopSm90TmaGmmaWarpSpecializedILi18ENS5_IJNS4_1CILi1EEENSA_ILi8EEESB_EEENS1_32KernelTmaWarpSpecializedPingpongEEENS5_IJNSA_ILi64EEENSA_ILi128EEESG_EEEaNS5_IJlSB_lEEEaSJ_NS4_8TiledMMAINS4_8MMA_AtomIJNS4_4SM904GMMA27MMA_64x128x32_S32S8S8_SS_TNEEEENS4_6LayoutINS5_IJSB_SB_SB_EEENS5_IJNSA_ILi0EEESS_SS_EEEEENS5_IJNS4_10UnderscoreESV_SV_EEEEENS4_23SM90_TMA_LOAD_MULTICASTENS4_14ComposedLayoutINS4_7SwizzleILi2ELi4ELi3EEENS4_18smem_ptr_flag_bitsILi8EEENSQ_INS5_IJSC_SG_EEENS5_IJSG_SB_EEEEEEEvNS4_8identityENS4_13SM90_TMA_LOADES17_vS18_EENS_8epilogue10collective6detail29Sm90TmaWarpSpecializedAdapterINS1C_15DefaultEpilogueIaSJ_SJ_NS1B_6thread17LinearCombinationIaLi1EiiLNS1G_9ScaleType4KindE0ELNS_15FloatRoundStyleE2EaEENS1_15EpilogueDefaultEEEEEvvEEEEvNT_6ParamsE)
        /*0020*/ 	.word	0x00000008
.L_19:


//--------------------- .nv.compat                --------------------------
	.section	.nv.compat,"",@"SHT_CUDA_COMPAT_INFO"
	.align	4
        /*0000*/ 	.byte	0x02, 0x09, 0x01, 0x00, 0x02, 0x02, 0x04, 0x00, 0x02, 0x05, 0x05, 0x00, 0x03, 0x07, 0x01, 0x01
        /*0010*/ 	.byte	0x02, 0x03, 0x01, 0x00, 0x02, 0x06, 0x01, 0x00, 0x04, 0x0b, 0x08, 0x00, 0x00, 0x00, 0x00, 0x00
        /*0020*/ 	.byte	0x00, 0x00, 0x00, 0x00


//--------------------- .nv.info._ZN7cutlass13device_kernelINS_4gemm6kernel13GemmUniversalIN4cute5tupleIJiiiiEEENS1_10collective13CollectiveMmaINS1_34MainloopSm90TmaGmmaWarpSpecializedILi18ENS5_IJNS4_1CILi1EEENSA_ILi8EEESB_EEENS1_32KernelTmaWarpSpecializedPingpongEEENS5_IJNSA_ILi64EEENSA_ILi128EEESG_EEEaNS5_IJlSB_lEEEaSJ_NS4_8TiledMMAINS4_8MMA_AtomIJNS4_4SM904GMMA27MMA_64x128x32_S32S8S8_SS_TNEEEENS4_6LayoutINS5_IJSB_SB_SB_EEENS5_IJNSA_ILi0EEESS_SS_EEEEENS5_IJNS4_10UnderscoreESV_SV_EEEEENS4_23SM90_TMA_LOAD_MULTICASTENS4_14ComposedLayoutINS4_7SwizzleILi2ELi4ELi3EEENS4_18smem_ptr_flag_bitsILi8EEENSQ_INS5_IJSC_SG_EEENS5_IJSG_SB_EEEEEEEvNS4_8identityENS4_13SM90_TMA_LOADES17_vS18_EENS_8epilogue10collective6detail29Sm90TmaWarpSpecializedAdapterINS1C_15DefaultEpilogueIaSJ_SJ_NS1B_6thread17LinearCombinationIaLi1EiiLNS1G_9ScaleType4KindE0ELNS_15FloatRoundStyleE2EaEENS1_15EpilogueDefaultEEEEEvvEEEEvNT_6ParamsE --------------------------
	.section	.nv.info._ZN7cutlass13device_kernelINS_4gemm6kernel13GemmUniversalIN4cute5tupleIJiiiiEEENS1_10collective13CollectiveMmaINS1_34MainloopSm90TmaGmmaWarpSpecializedILi18ENS5_IJNS4_1CILi1EEENSA_ILi8EEESB_EEENS1_32KernelTmaWarpSpecializedPingpongEEENS5_IJNSA_ILi64EEENSA_ILi128EEESG_EEEaNS5_IJlSB_lEEEaSJ_NS4_8TiledMMAINS4_8MMA_AtomIJNS4_4SM904GMMA27MMA_64x128x32_S32S8S8_SS_TNEEEENS4_6LayoutINS5_IJSB_SB_SB_EEENS5_IJNSA_ILi0EEESS_SS_EEEEENS5_IJNS4_10UnderscoreESV_SV_EEEEENS4_23SM90_TMA_LOAD_MULTICASTENS4_14ComposedLayoutINS4_7SwizzleILi2ELi4ELi3EEENS4_18smem_ptr_flag_bitsILi8EEENSQ_INS5_IJSC_SG_EEENS5_IJSG_SB_EEEEEEEvNS4_8identityENS4_13SM90_TMA_LOADES17_vS18_EENS_8epilogue10collective6detail29Sm90TmaWarpSpecializedAdapterINS1C_15DefaultEpilogueIaSJ_SJ_NS1B_6thread17LinearCombinationIaLi1EiiLNS1G_9ScaleType4KindE0ELNS_15FloatRoundStyleE2EaEENS1_15EpilogueDefaultEEEEEvvEEEEvNT_6ParamsE,"",@"SHT_CUDA_INFO"
	.sectionflags	@""
	.align	4


	//----- nvinfo : EIATTR_CUDA_API_VERSION
	.align		4
        /*0000*/ 	.byte	0x04, 0x37
        /*0002*/ 	.short	(.L_21 - .L_20)
.L_20:
        /*0004*/ 	.word	0x00000082


	//----- nvinfo : EIATTR_KPARAM_INFO
	.align		4
.L_21:
        /*0008*/ 	.byte	0x04, 0x17
        /*000a*/ 	.short	(.L_23 - .L_22)
.L_22:
        /*000c*/ 	.word	0x00000000
        /*0010*/ 	.short	0x0000
        /*0012*/ 	.short	0x0070
        /*0014*/ 	.byte	0x00, 0xf0, 0x01, 0x10


	//----- nvinfo : EIATTR_SPARSE_MMA_MASK
	.align		4
.L_23:
        /*0018*/ 	.byte	0x03, 0x50
        /*001a*/ 	.short	0x0000


	//----- nvinfo : EIATTR_MAXREG_COUNT
	.align		4
        /*001c*/ 	.byte	0x03, 0x1b
        /*001e*/ 	.short	0x00a8


	//----- nvinfo : EIATTR_NUM_BARRIERS
	.align		4
        /*0020*/ 	.byte	0x02, 0x4c
        /*0022*/ 	.byte	0x01
	.zero		1


	//----- nvinfo : EIATTR_EXTERNS
	.align		4
        /*0024*/ 	.byte	0x04, 0x0f
        /*0026*/ 	.short	(.L_25 - .L_24)


	//   ....[0]....
	.align		4
.L_24:
        /*0028*/ 	.word	index@(__assertfail)


	//----- nvinfo : EIATTR_ANNOTATIONS
	.align		4
.L_25:
        /*002c*/ 	.byte	0x04, 0x55
        /*002e*/ 	.short	(.L_27 - .L_26)


	//   ....[0]....
.L_26:
        /*0030*/ 	.word	0x00000001
        /*0034*/ 	.byte	0x30, 0x0f, 0x00, 0x00, 0x01, 0x00, 0x00, 0x00, 0x20, 0x55, 0x00, 0x00, 0x01, 0x00, 0x00, 0x00
        /*0044*/ 	.byte	0xa0, 0x61, 0x00, 0x00


	//----- nvinfo : EIATTR_MERCURY_ISA_VERSION
	.align		4
.L_27:
        /*0048*/ 	.byte	0x03, 0x5f
        /*004a*/ 	.short	0x0101


	//----- nvinfo : EIATTR_INT_WARP_WIDE_INSTR_OFFSETS
	.align		4
        /*004c*/ 	.byte	0x04, 0x31
        /*004e*/ 	.short	(.L_29 - .L_28)


	//   ....[0]....
.L_28:
        /*0050*/ 	.word	0x00000680


	//   ....[1]....
        /*0054*/ 	.word	0x000006c0


	//   ....[2]....
        /*0058*/ 	.word	0x00000800


	//   ....[3]....
        /*005c*/ 	.word	0x00000810


	//   ....[4]....
        /*0060*/ 	.word	0x00000830


	//   ....[5]....
        /*0064*/ 	.word	0x00000850


	//   ....[6]....
        /*0068*/ 	.word	0x00000900


	//   ....[7]....
        /*006c*/ 	.word	0x00000950


	//   ....[8]....
        /*0070*/ 	.word	0x00001fa0


	//----- nvinfo : EIATTR_COOP_GROUP_MASK_REGIDS
	.align		4
.L_29:
        /*0074*/ 	.byte	0x04, 0x29
        /*0076*/ 	.short	(.L_31 - .L_30)


	//   ....[0]....
.L_30:
        /*0078*/ 	.word	0xffffffff


	//   ....[1]....
        /*007c*/ 	.word	0xffffffff


	//   ....[2]....
        /*0080*/ 	.word	0xffffffff


	//   ....[3]....
        /*0084*/ 	.word	0xffffffff


	//   ....[4]....
        /*0088*/ 	.word	0xffffffff


	//   ....[5]....
        /*008c*/ 	.word	0xffffffff


	//   ....[6]....
        /*0090*/ 	.word	0xffffffff


	//----- nvinfo : EIATTR_COOP_GROUP_INSTR_OFFSETS
	.align		4
.L_31:
        /*0094*/ 	.byte	0x04, 0x28
        /*0096*/ 	.short	(.L_33 - .L_32)


	//   ....[0]....
.L_32:
        /*0098*/ 	.word	0x00000070


	//   ....[1]....
        /*009c*/ 	.word	0x00000080


	//   ....[2]....
        /*00a0*/ 	.word	0x00000140


	//   ....[3]....
        /*00a4*/ 	.word	0x000004c0


	//   ....[4]....
        /*00a8*/ 	.word	0x00000500


	//   ....[5]....
        /*00ac*/ 	.word	0x000009a0


	//   ....[6]....
        /*00b0*/ 	.word	0x00000ad0


	//----- nvinfo : EIATTR_REG_RECONFIG
	.align		4
.L_33:
        /*00b4*/ 	.byte	0x01, 0x54
	.zero		2


	//----- nvinfo : EIATTR_SYSCALL_OFFSETS
	.align		4
        /*00b8*/ 	.byte	0x04, 0x46
        /*00ba*/ 	.short	(.L_35 - .L_34)


	//   ....[0]....
.L_34:
        /*00bc*/ 	.word	0x000019d0


	//----- nvinfo : EIATTR_MBARRIER_INSTR_OFFSETS
	.align		4
.L_35:
        /*00c0*/ 	.byte	0x04, 0x39
        /*00c2*/ 	.short	(.L_37 - .L_36)


	//   ....[0]....
.L_36:
        /*00c4*/ 	.word	0x00000260
        /*00c8*/ 	.word	0x000000ff
        /*00cc*/ 	.word	0x00000000
        /*00d0*/ 	.short	0x0100
        /*00d2*/ 	.byte	0x08
	.zero		1


	//   ....[1]....
        /*00d4*/ 	.word	0x00000270
        /*00d8*/ 	.word	0x000000ff
        /*00dc*/ 	.word	0x00000090
        /*00e0*/ 	.short	0x0100
        /*00e2*/ 	.byte	0x08
	.zero		1


	//   ....[2]....
        /*00e4*/ 	.word	0x00000280
        /*00e8*/ 	.word	0x000000ff
        /*00ec*/ 	.word	0x00000008
        /*00f0*/ 	.short	0x0100
        /*00f2*/ 	.byte	0x08
	.zero		1


	//   ....[3]....
        /*00f4*/ 	.word	0x00000290
        /*00f8*/ 	.word	0x000000ff
        /*00fc*/ 	.word	0x00000098
        /*0100*/ 	.short	0x0100
        /*0102*/ 	.byte	0x08
	.zero		1


	//   ....[4]....
        /*0104*/ 	.word	0x000002a0
        /*0108*/ 	.word	0x000000ff
        /*010c*/ 	.word	0x00000010
        /*0110*/ 	.short	0x0100
        /*0112*/ 	.byte	0x08
	.zero		1


	//   ....[5]....
        /*0114*/ 	.word	0x000002b0
        /*0118*/ 	.word	0x000000ff
        /*011c*/ 	.word	0x000000a0
        /*0120*/ 	.short	0x0100
        /*0122*/ 	.byte	0x08
	.zero		1


	//   ....[6]....
        /*0124*/ 	.word	0x000002c0
        /*0128*/ 	.word	0x000000ff
        /*012c*/ 	.word	0x00000018
        /*0130*/ 	.short	0x0100
        /*0132*/ 	.byte	0x08
	.zero		1


	//   ....[7]....
        /*0134*/ 	.word	0x000002d0
        /*0138*/ 	.word	0x000000ff
        /*013c*/ 	.word	0x000000a8
        /*0140*/ 	.short	0x0100
        /*0142*/ 	.byte	0x08
	.zero		1


	//   ....[8]....
        /*0144*/ 	.word	0x000002e0
        /*0148*/ 	.word	0x000000ff
        /*014c*/ 	.word	0x00000020
        /*0150*/ 	.short	0x0100
        /*0152*/ 	.byte	0x08
	.zero		1


	//   ....[9]....
        /*0154*/ 	.word	0x000002f0
        /*0158*/ 	.word	0x000000ff
        /*015c*/ 	.word	0x000000b0
        /*0160*/ 	.short	0x0100
        /*0162*/ 	.byte	0x08
	.zero		1


	//   ....[10]....
        /*0164*/ 	.word	0x00000300
        /*0168*/ 	.word	0x000000ff
        /*016c*/ 	.word	0x00000028
        /*0170*/ 	.short	0x0100
        /*0172*/ 	.byte	0x08
	.zero		1


	//   ....[11]....
        /*0174*/ 	.word	0x00000310
        /*0178*/ 	.word	0x000000ff
        /*017c*/ 	.word	0x000000b8
        /*0180*/ 	.short	0x0100
        /*0182*/ 	.byte	0x08
	.zero		1


	//   ....[12]....
        /*0184*/ 	.word	0x00000320
        /*0188*/ 	.word	0x000000ff
        /*018c*/ 	.word	0x00000030
        /*0190*/ 	.short	0x0100
        /*0192*/ 	.byte	0x08
	.zero		1


	//   ....[13]....
        /*0194*/ 	.word	0x00000330
        /*0198*/ 	.word	0x000000ff
        /*019c*/ 	.word	0x000000c0
        /*01a0*/ 	.short	0x0100
        /*01a2*/ 	.byte	0x08
	.zero		1


	//   ....[14]....
        /*01a4*/ 	.word	0x00000340
        /*01a8*/ 	.word	0x000000ff
        /*01ac*/ 	.word	0x00000038
        /*01b0*/ 	.short	0x0100
        /*01b2*/ 	.byte	0x08
	.zero		1


	//   ....[15]....
        /*01b4*/ 	.word	0x00000350
        /*01b8*/ 	.word	0x000000ff
        /*01bc*/ 	.word	0x000000c8
        /*01c0*/ 	.short	0x0100
        /*01c2*/ 	.byte	0x08
	.zero		1


	//   ....[16]....
        /*01c4*/ 	.word	0x00000360
        /*01c8*/ 	.word	0x000000ff
        /*01cc*/ 	.word	0x00000040
        /*01d0*/ 	.short	0x0100
        /*01d2*/ 	.byte	0x08
	.zero		1


	//   ....[17]....
        /*01d4*/ 	.word	0x00000370
        /*01d8*/ 	.word	0x000000ff
        /*01dc*/ 	.word	0x000000d0
        /*01e0*/ 	.short	0x0100
        /*01e2*/ 	.byte	0x08
	.zero		1


	//   ....[18]....
        /*01e4*/ 	.word	0x00000380
        /*01e8*/ 	.word	0x000000ff
        /*01ec*/ 	.word	0x00000048
        /*01f0*/ 	.short	0x0100
        /*01f2*/ 	.byte	0x08
	.zero		1


	//   ....[19]....
        /*01f4*/ 	.word	0x00000390
        /*01f8*/ 	.word	0x000000ff
        /*01fc*/ 	.word	0x000000d8
        /*0200*/ 	.short	0x0100
        /*0202*/ 	.byte	0x08
	.zero		1


	//   ....[20]....
        /*0204*/ 	.word	0x000003a0
        /*0208*/ 	.word	0x000000ff
        /*020c*/ 	.word	0x00000050
        /*0210*/ 	.short	0x0100
        /*0212*/ 	.byte	0x08
	.zero		1


	//   ....[21]....
        /*0214*/ 	.word	0x000003b0
        /*0218*/ 	.word	0x000000ff
        /*021c*/ 	.word	0x000000e0
        /*0220*/ 	.short	0x0100
        /*0222*/ 	.byte	0x08
	.zero		1


	//   ....[22]....
        /*0224*/ 	.word	0x000003c0
        /*0228*/ 	.word	0x000000ff
        /*022c*/ 	.word	0x00000058
        /*0230*/ 	.short	0x0100
        /*0232*/ 	.byte	0x08
	.zero		1


	//   ....[23]....
        /*0234*/ 	.word	0x000003d0
        /*0238*/ 	.word	0x000000ff
        /*023c*/ 	.word	0x000000e8
        /*0240*/ 	.short	0x0100
        /*0242*/ 	.byte	0x08
	.zero		1


	//   ....[24]....
        /*0244*/ 	.word	0x000003e0
        /*0248*/ 	.word	0x000000ff
        /*024c*/ 	.word	0x00000060
        /*0250*/ 	.short	0x0100
        /*0252*/ 	.byte	0x08
	.zero		1


	//   ....[25]....
        /*0254*/ 	.word	0x000003f0
        /*0258*/ 	.word	0x000000ff
        /*025c*/ 	.word	0x000000f0
        /*0260*/ 	.short	0x0100
        /*0262*/ 	.byte	0x08
	.zero		1


	//   ....[26]....
        /*0264*/ 	.word	0x00000400
        /*0268*/ 	.word	0x000000ff
        /*026c*/ 	.word	0x00000068
        /*0270*/ 	.short	0x0100
        /*0272*/ 	.byte	0x08
	.zero		1


	//   ....[27]....
        /*0274*/ 	.word	0x00000410
        /*0278*/ 	.word	0x000000ff
        /*027c*/ 	.word	0x000000f8
        /*0280*/ 	.short	0x0100
        /*0282*/ 	.byte	0x08
	.zero		1


	//   ....[28]....
        /*0284*/ 	.word	0x00000420
        /*0288*/ 	.word	0x000000ff
        /*028c*/ 	.word	0x00000070
        /*0290*/ 	.short	0x0100
        /*0292*/ 	.byte	0x08
	.zero		1


	//   ....[29]....
        /*0294*/ 	.word	0x00000430
        /*0298*/ 	.word	0x000000ff
        /*029c*/ 	.word	0x00000100
        /*02a0*/ 	.short	0x0100
        /*02a2*/ 	.byte	0x08
	.zero		1


	//   ....[30]....
        /*02a4*/ 	.word	0x00000440
        /*02a8*/ 	.word	0x000000ff
        /*02ac*/ 	.word	0x00000078
        /*02b0*/ 	.short	0x0100
        /*02b2*/ 	.byte	0x08
	.zero		1


	//   ....[31]....
        /*02b4*/ 	.word	0x00000450
        /*02b8*/ 	.word	0x000000ff
        /*02bc*/ 	.word	0x00000108
        /*02c0*/ 	.short	0x0100
        /*02c2*/ 	.byte	0x08
	.zero		1


	//   ....[32]....
        /*02c4*/ 	.word	0x00000460
        /*02c8*/ 	.word	0x000000ff
        /*02cc*/ 	.word	0x00000080
        /*02d0*/ 	.short	0x0100
        /*02d2*/ 	.byte	0x08
	.zero		1


	//   ....[33]....
        /*02d4*/ 	.word	0x00000470
        /*02d8*/ 	.word	0x000000ff
        /*02dc*/ 	.word	0x00000110
        /*02e0*/ 	.short	0x0100
        /*02e2*/ 	.byte	0x08
	.zero		1


	//   ....[34]....
        /*02e4*/ 	.word	0x00000480
        /*02e8*/ 	.word	0x000000ff
        /*02ec*/ 	.word	0x00000088
        /*02f0*/ 	.short	0x0100
        /*02f2*/ 	.byte	0x08
	.zero		1


	//   ....[35]....
        /*02f4*/ 	.word	0x00000490
        /*02f8*/ 	.word	0x000000ff
        /*02fc*/ 	.word	0x00000118
        /*0300*/ 	.short	0x0100
        /*0302*/ 	.byte	0x08
	.zero		1


	//   ....[36]....
        /*0304*/ 	.word	0x00000980
        /*0308*/ 	.word	0x000000ff
        /*030c*/ 	.word	0x00000150
        /*0310*/ 	.short	0x0100
        /*0312*/ 	.byte	0x08
	.zero		1


	//   ....[37]....
        /*0314*/ 	.word	0x00000a20
        /*0318*/ 	.word	0x000000ff
        /*031c*/ 	.word	0x00000158
        /*0320*/ 	.short	0x0100
        /*0322*/ 	.byte	0x08
	.zero		1


	//   ....[38]....
        /*0324*/ 	.word	0x00000a50
        /*0328*/ 	.word	0x000000ff
        /*032c*/ 	.word	0x00000130
        /*0330*/ 	.short	0x0100
        /*0332*/ 	.byte	0x09
	.zero		1


	//   ....[39]....
        /*0334*/ 	.word	0x00000a60
        /*0338*/ 	.word	0x000000ff
        /*033c*/ 	.word	0x00000138
        /*0340*/ 	.short	0x0100
        /*0342*/ 	.byte	0x09
	.zero		1


	//   ....[40]....
        /*0344*/ 	.word	0x00000a70
        /*0348*/ 	.word	0x000000ff
        /*034c*/ 	.word	0x00000140
        /*0350*/ 	.short	0x0100
        /*0352*/ 	.byte	0x09
	.zero		1


	//   ....[41]....
        /*0354*/ 	.word	0x00000a80
        /*0358*/ 	.word	0x000000ff
        /*035c*/ 	.word	0x00000148
        /*0360*/ 	.short	0x0100
        /*0362*/ 	.byte	0x09
	.zero		1


	//   ....[42]....
        /*0364*/ 	.word	0x000018b0
        /*0368*/ 	.word	0x0000005e
        /*036c*/ 	.word	0x00000000
        /*0370*/ 	.short	0x010a
        /*0372*/ 	.byte	0x2a
	.zero		1


	//   ....[43]....
        /*0374*/ 	.word	0x00001a60
        /*0378*/ 	.word	0x00000003
        /*037c*/ 	.word	0x00000000
        /*0380*/ 	.short	0x010a
        /*0382*/ 	.byte	0x3f
	.zero		1


	//   ....[44]....
        /*0384*/ 	.word	0x00001aa0
        /*0388*/ 	.word	0x00000003
        /*038c*/ 	.word	0x00000000
        /*0390*/ 	.short	0x010a
        /*0392*/ 	.byte	0x3f
	.zero		1


	//   ....[45]....
        /*0394*/ 	.word	0x00001ca0
        /*0398*/ 	.word	0x000000ff
        /*039c*/ 	.word	0x00000000
        /*03a0*/ 	.short	0x010a
        /*03a2*/ 	.byte	0x04
	.zero		1


	//   ....[46]....
        /*03a4*/ 	.word	0x00001ce0
        /*03a8*/ 	.word	0x000000ff
        /*03ac*/ 	.word	0x00000000
        /*03b0*/ 	.short	0x010a
        /*03b2*/ 	.byte	0x04
	.zero		1


	//   ....[47]....
        /*03b4*/ 	.word	0x00001e40
        /*03b8*/ 	.word	0x00000005
        /*03bc*/ 	.word	0x00000000
        /*03c0*/ 	.short	0x0101
        /*03c2*/ 	.byte	0x3f
	.zero		1


	//   ....[48]....
        /*03c4*/ 	.word	0x00001f40
        /*03c8*/ 	.word	0x0000005f
        /*03cc*/ 	.word	0x00000000
        /*03d0*/ 	.short	0x0101
        /*03d2*/ 	.byte	0x2f
	.zero		1


	//   ....[49]....
        /*03d4*/ 	.word	0x00002040
        /*03d8*/ 	.word	0x00000003
        /*03dc*/ 	.word	0x00000000
        /*03e0*/ 	.short	0x0101
        /*03e2*/ 	.byte	0x3f
	.zero		1


	//   ....[50]....
        /*03e4*/ 	.word	0x00002100
        /*03e8*/ 	.word	0x0000005e
        /*03ec*/ 	.word	0x00000010
        /*03f0*/ 	.short	0x010a
        /*03f2*/ 	.byte	0x2a
	.zero		1


	//   ....[51]....
        /*03f4*/ 	.word	0x00005540
        /*03f8*/ 	.word	0x00000061
        /*03fc*/ 	.word	0x00000000
        /*0400*/ 	.short	0x0101
        /*0402*/ 	.byte	0x2f
	.zero		1


	//   ....[52]....
        /*0404*/ 	.word	0x00005ef0
        /*0408*/ 	.word	0x0000000d
        /*040c*/ 	.word	0x00000090
        /*0410*/ 	.short	0x010a
        /*0412*/ 	.byte	0x3f
	.zero		1


	//   ....[53]....
        /*0414*/ 	.word	0x000062b0
        /*0418*/ 	.word	0x00000005
        /*041c*/ 	.word	0x00000158
        /*0420*/ 	.short	0x0101
        /*0422*/ 	.byte	0x3f
	.zero		1


	//   ....[54]....
        /*0424*/ 	.word	0x00006a40
        /*0428*/ 	.word	0x00000007
        /*042c*/ 	.word	0x00000000
        /*0430*/ 	.short	0x010a
        /*0432*/ 	.byte	0x3f
	.zero		1


	//   ....[55]....
        /*0434*/ 	.word	0x00006ac0
        /*0438*/ 	.word	0x00000008
        /*043c*/ 	.word	0x00000000
        /*0440*/ 	.short	0x010a
        /*0442*/ 	.byte	0x3f
	.zero		1


	//   ....[56]....
        /*0444*/ 	.word	0x00006b50
        /*0448*/ 	.word	0x00000009
        /*044c*/ 	.word	0x00000000
        /*0450*/ 	.short	0x010a
        /*0452*/ 	.byte	0x3f
	.zero		1


	//   ....[57]....
        /*0454*/ 	.word	0x00006be0
        /*0458*/ 	.word	0x00000008
        /*045c*/ 	.word	0x00000000
        /*0460*/ 	.short	0x010a
        /*0462*/ 	.byte	0x3f
	.zero		1


	//   ....[58]....
        /*0464*/ 	.word	0x00006c70
        /*0468*/ 	.word	0x00000009
        /*046c*/ 	.word	0x00000000
        /*0470*/ 	.short	0x010a
        /*0472*/ 	.byte	0x3f
	.zero		1


	//   ....[59]....
        /*0474*/ 	.word	0x00006d00
        /*0478*/ 	.word	0x00000008
        /*047c*/ 	.word	0x00000000
        /*0480*/ 	.short	0x010a
        /*0482*/ 	.byte	0x3f
	.zero		1


	//   ....[60]....
        /*0484*/ 	.word	0x00006d90
        /*0488*/ 	.word	0x00000009
        /*048c*/ 	.word	0x00000000
        /*0490*/ 	.short	0x010a
        /*0492*/ 	.byte	0x3f
	.zero		1


	//   ....[61]....
        /*0494*/ 	.word	0x00006e20
        /*0498*/ 	.word	0x00000008
        /*049c*/ 	.word	0x00000000
        /*04a0*/ 	.short	0x010a
        /*04a2*/ 	.byte	0x3f
	.zero		1


	//   ....[62]....
        /*04a4*/ 	.word	0x00006eb0
        /*04a8*/ 	.word	0x00000009
        /*04ac*/ 	.word	0x00000000
        /*04b0*/ 	.short	0x010a
        /*04b2*/ 	.byte	0x3f
	.zero		1


	//   ....[63]....
        /*04b4*/ 	.word	0x00006f40
        /*04b8*/ 	.word	0x00000008
        /*04bc*/ 	.word	0x00000000
        /*04c0*/ 	.short	0x010a
        /*04c2*/ 	.byte	0x3f
	.zero		1


	//   ....[64]....
        /*04c4*/ 	.word	0x00006fd0
        /*04c8*/ 	.word	0x00000009
        /*04cc*/ 	.word	0x00000000
        /*04d0*/ 	.short	0x010a
        /*04d2*/ 	.byte	0x3f
	.zero		1


	//   ....[65]....
        /*04d4*/ 	.word	0x00007060
        /*04d8*/ 	.word	0x00000008
        /*04dc*/ 	.word	0x00000000
        /*04e0*/ 	.short	0x010a
        /*04e2*/ 	.byte	0x3f
	.zero		1


	//   ....[66]....
        /*04e4*/ 	.word	0x000070f0
        /*04e8*/ 	.word	0x00000009
        /*04ec*/ 	.word	0x00000000
        /*04f0*/ 	.short	0x010a
        /*04f2*/ 	.byte	0x3f
	.zero		1


	//   ....[67]....
        /*04f4*/ 	.word	0x00007180
        /*04f8*/ 	.word	0x00000008
        /*04fc*/ 	.word	0x00000000
        /*0500*/ 	.short	0x010a
        /*0502*/ 	.byte	0x3f
	.zero		1


	//   ....[68]....
        /*0504*/ 	.word	0x00007210
        /*0508*/ 	.word	0x00000009
        /*050c*/ 	.word	0x00000000
        /*0510*/ 	.short	0x010a
        /*0512*/ 	.byte	0x3f
	.zero		1


	//   ....[69]....
        /*0514*/ 	.word	0x000072a0
        /*0518*/ 	.word	0x00000008
        /*051c*/ 	.word	0x00000000
        /*0520*/ 	.short	0x010a
        /*0522*/ 	.byte	0x3f
	.zero		1


	//   ....[70]....
        /*0524*/ 	.word	0x00007330
        /*0528*/ 	.word	0x0000000b
        /*052c*/ 	.word	0x00000000
        /*0530*/ 	.short	0x010a
        /*0532*/ 	.byte	0x3f
	.zero		1


	//   ....[71]....
        /*0534*/ 	.word	0x000073c0
        /*0538*/ 	.word	0x00000003
        /*053c*/ 	.word	0x00000000
        /*0540*/ 	.short	0x010a
        /*0542*/ 	.byte	0x3f
	.zero		1


	//   ....[72]....
        /*0544*/ 	.word	0x00007420
        /*0548*/ 	.word	0x00000060
        /*054c*/ 	.word	0x00000000
        /*0550*/ 	.short	0x010a
        /*0552*/ 	.byte	0x3f
	.zero		1


	//   ....[73]....
        /*0554*/ 	.word	0x00007470
        /*0558*/ 	.word	0x00000003
        /*055c*/ 	.word	0x00000000
        /*0560*/ 	.short	0x010a
        /*0562*/ 	.byte	0x3f
	.zero		1


	//   ....[74]....
        /*0564*/ 	.word	0x000074d0
        /*0568*/ 	.word	0x00000005
        /*056c*/ 	.word	0x00000000
        /*0570*/ 	.short	0x010a
        /*0572*/ 	.byte	0x3f
	.zero		1


	//   ....[75]....
        /*0574*/ 	.word	0x00007520
        /*0578*/ 	.word	0x00000060
        /*057c*/ 	.word	0x00000010
        /*0580*/ 	.short	0x010a
        /*0582*/ 	.byte	0x3f
	.zero		1


	//   ....[76]....
        /*0584*/ 	.word	0x000075f0
        /*0588*/ 	.word	0x0000000d
        /*058c*/ 	.word	0x00000090
        /*0590*/ 	.short	0x010a
        /*0592*/ 	.byte	0x3f
	.zero		1


	//   ....[77]....
        /*0594*/ 	.word	0x000076c0
        /*0598*/ 	.word	0x00000007
        /*059c*/ 	.word	0x00000000
        /*05a0*/ 	.short	0x010a
        /*05a2*/ 	.byte	0x3f
	.zero		1


	//   ....[78]....
        /*05a4*/ 	.word	0x00007710
        /*05a8*/ 	.word	0x00000008
        /*05ac*/ 	.word	0x00000000
        /*05b0*/ 	.short	0x010a
        /*05b2*/ 	.byte	0x3f
	.zero		1


	//   ....[79]....
        /*05b4*/ 	.word	0x00007760
        /*05b8*/ 	.word	0x00000009
        /*05bc*/ 	.word	0x00000000
        /*05c0*/ 	.short	0x010a
        /*05c2*/ 	.byte	0x3f
	.zero		1


	//   ....[80]....
        /*05c4*/ 	.word	0x000077b0
        /*05c8*/ 	.word	0x00000008
        /*05cc*/ 	.word	0x00000000
        /*05d0*/ 	.short	0x010a
        /*05d2*/ 	.byte	0x3f
	.zero		1


	//   ....[81]....
        /*05d4*/ 	.word	0x00007800
        /*05d8*/ 	.word	0x00000009
        /*05dc*/ 	.word	0x00000000
        /*05e0*/ 	.short	0x010a
        /*05e2*/ 	.byte	0x3f
	.zero		1


	//   ....[82]....
        /*05e4*/ 	.word	0x00007850
        /*05e8*/ 	.word	0x00000008
        /*05ec*/ 	.word	0x00000000
        /*05f0*/ 	.short	0x010a
        /*05f2*/ 	.byte	0x3f
	.zero		1


	//   ....[83]....
        /*05f4*/ 	.word	0x000078a0
        /*05f8*/ 	.word	0x00000009
        /*05fc*/ 	.word	0x00000000
        /*0600*/ 	.short	0x010a
        /*0602*/ 	.byte	0x3f
	.zero		1


	//   ....[84]....
        /*0604*/ 	.word	0x000078f0
        /*0608*/ 	.word	0x00000008
        /*060c*/ 	.word	0x00000000
        /*0610*/ 	.short	0x010a
        /*0612*/ 	.byte	0x3f
	.zero		1


	//   ....[85]....
        /*0614*/ 	.word	0x00007940
        /*0618*/ 	.word	0x00000009
        /*061c*/ 	.word	0x00000000
        /*0620*/ 	.short	0x010a
        /*0622*/ 	.byte	0x3f
	.zero		1


	//   ....[86]....
        /*0624*/ 	.word	0x00007990
        /*0628*/ 	.word	0x00000008
        /*062c*/ 	.word	0x00000000
        /*0630*/ 	.short	0x010a
        /*0632*/ 	.byte	0x3f
	.zero		1


	//   ....[87]....
        /*0634*/ 	.word	0x000079e0
        /*0638*/ 	.word	0x00000009
        /*063c*/ 	.word	0x00000000
        /*0640*/ 	.short	0x010a
        /*0642*/ 	.byte	0x3f
	.zero		1


	//   ....[88]....
        /*0644*/ 	.word	0x00007a30
        /*0648*/ 	.word	0x00000008
        /*064c*/ 	.word	0x00000000
        /*0650*/ 	.short	0x010a
        /*0652*/ 	.byte	0x3f
	.zero		1


	//   ....[89]....
        /*0654*/ 	.word	0x00007a80
        /*0658*/ 	.word	0x00000009
        /*065c*/ 	.word	0x00000000
        /*0660*/ 	.short	0x010a
        /*0662*/ 	.byte	0x3f
	.zero		1


	//   ....[90]....
        /*0664*/ 	.word	0x00007ad0
        /*0668*/ 	.word	0x00000008
        /*066c*/ 	.word	0x00000000
        /*0670*/ 	.short	0x010a
        /*0672*/ 	.byte	0x3f
	.zero		1


	//   ....[91]....
        /*0674*/ 	.word	0x00007b20
        /*0678*/ 	.word	0x00000009
        /*067c*/ 	.word	0x00000000
        /*0680*/ 	.short	0x010a
        /*0682*/ 	.byte	0x3f
	.zero		1


	//   ....[92]....
        /*0684*/ 	.word	0x00007b70
        /*0688*/ 	.word	0x00000008
        /*068c*/ 	.word	0x00000000
        /*0690*/ 	.short	0x010a
        /*0692*/ 	.byte	0x3f
	.zero		1


	//   ....[93]....
        /*0694*/ 	.word	0x00007bc0
        /*0698*/ 	.word	0x0000000b
        /*069c*/ 	.word	0x00000000
        /*06a0*/ 	.short	0x010a
        /*06a2*/ 	.byte	0x3f
	.zero		1


	//----- nvinfo : EIATTR_NUM_MBARRIERS
	.align		4
.L_37:
        /*06a4*/ 	.byte	0x03, 0x38
        /*06a6*/ 	.short	0x002a


	//----- nvinfo : EIATTR_EXIT_INSTR_OFFSETS
	.align		4
        /*06a8*/ 	.byte	0x04, 0x1c
        /*06aa*/ 	.short	(.L_39 - .L_38)


	//   ....[0]....
.L_38:
        /*06ac*/ 	.word	0x00001570


	//   ....[1]....
        /*06b0*/ 	.word	0x000015d0


	//   ....[2]....
        /*06b4*/ 	.word	0x00005bd0


	//   ....[3]....
        /*06b8*/ 	.word	0x00005c00


	//   ....[4]....
        /*06bc*/ 	.word	0x00007410


	//----- nvinfo : EIATTR_MAX_THREADS
	.align		4
.L_39:
        /*06c0*/ 	.byte	0x04, 0x05
        /*06c2*/ 	.short	(.L_41 - .L_40)
.L_40:
        /*06c4*/ 	.word	0x00000180
        /*06c8*/ 	.word	0x00000001
        /*06cc*/ 	.word	0x00000001


	//----- nvinfo : EIATTR_CRS_STACK_SIZE
	.align		4
.L_41:
        /*06d0*/ 	.byte	0x04, 0x1e
        /*06d2*/ 	.short	(.L_43 - .L_42)
.L_42:
        /*06d4*/ 	.word	0x00000000


	//----- nvinfo : EIATTR_CBANK_PARAM_SIZE
	.align		4
.L_43:
        /*06d8*/ 	.byte	0x03, 0x19
        /*06da*/ 	.short	0x0470


	//----- nvinfo : EIATTR_PARAM_CBANK
	.align		4
        /*06dc*/ 	.byte	0x04, 0x0a
        /*06de*/ 	.short	(.L_45 - .L_44)
	.align		4
.L_44:
        /*06e0*/ 	.word	index@(.nv.constant0._ZN7cutlass13device_kernelINS_4gemm6kernel13GemmUniversalIN4cute5tupleIJiiiiEEENS1_10collective13CollectiveMmaINS1_34MainloopSm90TmaGmmaWarpSpecializedILi18ENS5_IJNS4_1CILi1EEENSA_ILi8EEESB_EEENS1_32KernelTmaWarpSpecializedPingpongEEENS5_IJNSA_ILi64EEENSA_ILi128EEESG_EEEaNS5_IJlSB_lEEEaSJ_NS4_8TiledMMAINS4_8MMA_AtomIJNS4_4SM904GMMA27MMA_64x128x32_S32S8S8_SS_TNEEEENS4_6LayoutINS5_IJSB_SB_SB_EEENS5_IJNSA_ILi0EEESS_SS_EEEEENS5_IJNS4_10UnderscoreESV_SV_EEEEENS4_23SM90_TMA_LOAD_MULTICASTENS4_14ComposedLayoutINS4_7SwizzleILi2ELi4ELi3EEENS4_18smem_ptr_flag_bitsILi8EEENSQ_INS5_IJSC_SG_EEENS5_IJSG_SB_EEEEEEEvNS4_8identityENS4_13SM90_TMA_LOADES17_vS18_EENS_8epilogue10collective6detail29Sm90TmaWarpSpecializedAdapterINS1C_15DefaultEpilogueIaSJ_SJ_NS1B_6thread17LinearCombinationIaLi1EiiLNS1G_9ScaleType4KindE0ELNS_15FloatRoundStyleE2EaEENS1_15EpilogueDefaultEEEEEvvEEEEvNT_6ParamsE)
        /*06e4*/ 	.short	0x0210
        /*06e6*/ 	.short	0x0470


	//----- nvinfo : EIATTR_SW_WAR
	.align		4
.L_45:
        /*06e8*/ 	.byte	0x04, 0x36
        /*06ea*/ 	.short	(.L_47 - .L_46)
.L_46:
        /*06ec*/ 	.word	0x00000008
.L_47:


//--------------------- .nv.callgraph             --------------------------
	.section	.nv.callgraph,"",@"SHT_CUDA_CALLGRAPH"
	.align	4
	.sectionentsize	8
	.align		4
        /*0000*/ 	.word	0x00000000
	.align		4
        /*0004*/ 	.word	0xffffffff
	.align		4
        /*0008*/ 	.word	index@(_ZN7cutlass13device_kernelINS_4gemm6kernel13GemmUniversalIN4cute5tupleIJiiiiEEENS1_10collective13CollectiveMmaINS1_34MainloopSm90TmaGmmaWarpSpecializedILi18ENS5_IJNS4_1CILi1EEENSA_ILi8EEESB_EEENS1_32KernelTmaWarpSpecializedPingpongEEENS5_IJNSA_ILi64EEENSA_ILi128EEESG_EEEaNS5_IJlSB_lEEEaSJ_NS4_8TiledMMAINS4_8MMA_AtomIJNS4_4SM904GMMA27MMA_64x128x32_S32S8S8_SS_TNEEEENS4_6LayoutINS5_IJSB_SB_SB_EEENS5_IJNSA_ILi0EEESS_SS_EEEEENS5_IJNS4_10UnderscoreESV_SV_EEEEENS4_23SM90_TMA_LOAD_MULTICASTENS4_14ComposedLayoutINS4_7SwizzleILi2ELi4ELi3EEENS4_18smem_ptr_flag_bitsILi8EEENSQ_INS5_IJSC_SG_EEENS5_IJSG_SB_EEEEEEEvNS4_8identityENS4_13SM90_TMA_LOADES17_vS18_EENS_8epilogue10collective6detail29Sm90TmaWarpSpecializedAdapterINS1C_15DefaultEpilogueIaSJ_SJ_NS1B_6thread17LinearCombinationIaLi1EiiLNS1G_9ScaleType4KindE0ELNS_15FloatRoundStyleE2EaEENS1_15EpilogueDefaultEEEEEvvEEEEvNT_6ParamsE)
	.align		4
        /*000c*/ 	.word	index@(__assertfail)
	.align		4
        /*0010*/ 	.word	0x00000000
	.align		4
        /*0014*/ 	.word	0xfffffffe
	.align		4
        /*0018*/ 	.word	0x00000000
	.align		4
        /*001c*/ 	.word	0xfffffffd
	.align		4
        /*0020*/ 	.word	0x00000000
	.align		4
        /*0024*/ 	.word	0xfffffffc


//--------------------- .nv.constant4             --------------------------
	.section	.nv.constant4,"a",@progbits
	.align	8
	.align		8
.nv.constant4:
        /*0000*/ 	.dword	__assertfail
	.align		8
        /*0008*/ 	.dword	__unnamed_1
	.align		8
        /*0010*/ 	.dword	_ZN40_INTERNAL_38352189_4_k_cu_c2dee0f8_247424cuda3std3__45__cpo5beginE
	.align		8
        /*0018*/ 	.dword	_ZN40_INTERNAL_38352189_4_k_cu_c2dee0f8_247424cuda3std3__45__cpo3endE
	.align		8
        /*0020*/ 	.dword	_ZN40_INTERNAL_38352189_4_k_cu_c2dee0f8_247424cuda3std3__45__cpo6cbeginE
	.align		8
        /*0028*/ 	.dword	_ZN40_INTERNAL_38352189_4_k_cu_c2dee0f8_247424cuda3std3__45__cpo4cendE
	.align		8
        /*0030*/ 	.dword	_ZN40_INTERNAL_38352189_4_k_cu_c2dee0f8_247424cuda3std3__442_GLOBAL__N__38352189_4_k_cu_c2dee0f8_247426ignoreE
	.align		8
        /*0038*/ 	.dword	_ZN40_INTERNAL_38352189_4_k_cu_c2dee0f8_247424cuda3std3__419piecewise_constructE
	.align		8
        /*0040*/ 	.dword	_ZN40_INTERNAL_38352189_4_k_cu_c2dee0f8_247424cuda3std3__48in_placeE
	.align		8
        /*0048*/ 	.dword	_ZN40_INTERNAL_38352189_4_k_cu_c2dee0f8_247424cuda3std6ranges3__45__cpo4swapE
	.align		8
        /*0050*/ 	.dword	_ZN40_INTERNAL_38352189_4_k_cu_c2dee0f8_247424cuda3std6ranges3__45__cpo9iter_moveE
	.align		8
        /*0058*/ 	.dword	_ZN40_INTERNAL_38352189_4_k_cu_c2dee0f8_247424cute7productE
	.align		8
        /*0060*/ 	.dword	_ZN40_INTERNAL_38352189_4_k_cu_c2dee0f8_247424cute1_E
	.align		8
        /*0068*/ 	.dword	$str$22
	.align		8
        /*0070*/ 	.dword	$str$23


//--------------------- .text._ZN7cutlass13device_kernelINS_4gemm6kernel13GemmUniversalIN4cute5tupleIJiiiiEEENS1_10collective13CollectiveMmaINS1_34MainloopSm90TmaGmmaWarpSpecializedILi18ENS5_IJNS4_1CILi1EEENSA_ILi8EEESB_EEENS1_32KernelTmaWarpSpecializedPingpongEEENS5_IJNSA_ILi64EEENSA_ILi128EEESG_EEEaNS5_IJlSB_lEEEaSJ_NS4_8TiledMMAINS4_8MMA_AtomIJNS4_4SM904GMMA27MMA_64x128x32_S32S8S8_SS_TNEEEENS4_6LayoutINS5_IJSB_SB_SB_EEENS5_IJNSA_ILi0EEESS_SS_EEEEENS5_IJNS4_10UnderscoreESV_SV_EEEEENS4_23SM90_TMA_LOAD_MULTICASTENS4_14ComposedLayoutINS4_7SwizzleILi2ELi4ELi3EEENS4_18smem_ptr_flag_bitsILi8EEENSQ_INS5_IJSC_SG_EEENS5_IJSG_SB_EEEEEEEvNS4_8identityENS4_13SM90_TMA_LOADES17_vS18_EENS_8epilogue10collective6detail29Sm90TmaWarpSpecializedAdapterINS1C_15DefaultEpilogueIaSJ_SJ_NS1B_6thread17LinearCombinationIaLi1EiiLNS1G_9ScaleType4KindE0ELNS_15FloatRoundStyleE2EaEENS1_15EpilogueDefaultEEEEEvvEEEEvNT_6ParamsE --------------------------
	.section	.text._ZN7cutlass13device_kernelINS_4gemm6kernel13GemmUniversalIN4cute5tupleIJiiiiEEENS1_10collective13CollectiveMmaINS1_34MainloopSm90TmaGmmaWarpSpecializedILi18ENS5_IJNS4_1CILi1EEENSA_ILi8EEESB_EEENS1_32KernelTmaWarpSpecializedPingpongEEENS5_IJNSA_ILi64EEENSA_ILi128EEESG_EEEaNS5_IJlSB_lEEEaSJ_NS4_8TiledMMAINS4_8MMA_AtomIJNS4_4SM904GMMA27MMA_64x128x32_S32S8S8_SS_TNEEEENS4_6LayoutINS5_IJSB_SB_SB_EEENS5_IJNSA_ILi0EEESS_SS_EEEEENS5_IJNS4_10UnderscoreESV_SV_EEEEENS4_23SM90_TMA_LOAD_MULTICASTENS4_14ComposedLayoutINS4_7SwizzleILi2ELi4ELi3EEENS4_18smem_ptr_flag_bitsILi8EEENSQ_INS5_IJSC_SG_EEENS5_IJSG_SB_EEEEEEEvNS4_8identityENS4_13SM90_TMA_LOADES17_vS18_EENS_8epilogue10collective6detail29Sm90TmaWarpSpecializedAdapterINS1C_15DefaultEpilogueIaSJ_SJ_NS1B_6thread17LinearCombinationIaLi1EiiLNS1G_9ScaleType4KindE0ELNS_15FloatRoundStyleE2EaEENS1_15EpilogueDefaultEEEEEvvEEEEvNT_6ParamsE,"ax",@progbits
	.align	128
.text._ZN7cutlass13device_kernelINS_4gemm6kernel13GemmUniversalIN4cute5tupleIJiiiiEEENS1_10collective13CollectiveMmaINS1_34MainloopSm90TmaGmmaWarpSpecializedILi18ENS5_IJNS4_1CILi1EEENSA_ILi8EEESB_EEENS1_32KernelTmaWarpSpecializedPingpongEEENS5_IJNSA_ILi64EEENSA_ILi128EEESG_EEEaNS5_IJlSB_lEEEaSJ_NS4_8TiledMMAINS4_8MMA_AtomIJNS4_4SM904GMMA27MMA_64x128x32_S32S8S8_SS_TNEEEENS4_6LayoutINS5_IJSB_SB_SB_EEENS5_IJNSA_ILi0EEESS_SS_EEEEENS5_IJNS4_10UnderscoreESV_SV_EEEEENS4_23SM90_TMA_LOAD_MULTICASTENS4_14ComposedLayoutINS4_7SwizzleILi2ELi4ELi3EEENS4_18smem_ptr_flag_bitsILi8EEENSQ_INS5_IJSC_SG_EEENS5_IJSG_SB_EEEEEEEvNS4_8identityENS4_13SM90_TMA_LOADES17_vS18_EENS_8epilogue10collective6detail29Sm90TmaWarpSpecializedAdapterINS1C_15DefaultEpilogueIaSJ_SJ_NS1B_6thread17LinearCombinationIaLi1EiiLNS1G_9ScaleType4KindE0ELNS_15FloatRoundStyleE2EaEENS1_15EpilogueDefaultEEEEEvvEEEEvNT_6ParamsE:
        .type           _ZN7cutlass13device_kernelINS_4gemm6kernel13GemmUniversalIN4cute5tupleIJiiiiEEENS1_10collective13CollectiveMmaINS1_34MainloopSm90TmaGmmaWarpSpecializedILi18ENS5_IJNS4_1CILi1EEENSA_ILi8EEESB_EEENS1_32KernelTmaWarpSpecializedPingpongEEENS5_IJNSA_ILi64EEENSA_ILi128EEESG_EEEaNS5_IJlSB_lEEEaSJ_NS4_8TiledMMAINS4_8MMA_AtomIJNS4_4SM904GMMA27MMA_64x128x32_S32S8S8_SS_TNEEEENS4_6LayoutINS5_IJSB_SB_SB_EEENS5_IJNSA_ILi0EEESS_SS_EEEEENS5_IJNS4_10UnderscoreESV_SV_EEEEENS4_23SM90_TMA_LOAD_MULTICASTENS4_14ComposedLayoutINS4_7SwizzleILi2ELi4ELi3EEENS4_18smem_ptr_flag_bitsILi8EEENSQ_INS5_IJSC_SG_EEENS5_IJSG_SB_EEEEEEEvNS4_8identityENS4_13SM90_TMA_LOADES17_vS18_EENS_8epilogue10collective6detail29Sm90TmaWarpSpecializedAdapterINS1C_15DefaultEpilogueIaSJ_SJ_NS1B_6thread17LinearCombinationIaLi1EiiLNS1G_9ScaleType4KindE0ELNS_15FloatRoundStyleE2EaEENS1_15EpilogueDefaultEEEEEvvEEEEvNT_6ParamsE,@function
        .size           _ZN7cutlass13device_kernelINS_4gemm6kernel13GemmUniversalIN4cute5tupleIJiiiiEEENS1_10collective13CollectiveMmaINS1_34MainloopSm90TmaGmmaWarpSpecializedILi18ENS5_IJNS4_1CILi1EEENSA_ILi8EEESB_EEENS1_32KernelTmaWarpSpecializedPingpongEEENS5_IJNSA_ILi64EEENSA_ILi128EEESG_EEEaNS5_IJlSB_lEEEaSJ_NS4_8TiledMMAINS4_8MMA_AtomIJNS4_4SM904GMMA27MMA_64x128x32_S32S8S8_SS_TNEEEENS4_6LayoutINS5_IJSB_SB_SB_EEENS5_IJNSA_ILi0EEESS_SS_EEEEENS5_IJNS4_10UnderscoreESV_SV_EEEEENS4_23SM90_TMA_LOAD_MULTICASTENS4_14ComposedLayoutINS4_7SwizzleILi2ELi4ELi3EEENS4_18smem_ptr_flag_bitsILi8EEENSQ_INS5_IJSC_SG_EEENS5_IJSG_SB_EEEEEEEvNS4_8identityENS4_13SM90_TMA_LOADES17_vS18_EENS_8epilogue10collective6detail29Sm90TmaWarpSpecializedAdapterINS1C_15DefaultEpilogueIaSJ_SJ_NS1B_6thread17LinearCombinationIaLi1EiiLNS1G_9ScaleType4KindE0ELNS_15FloatRoundStyleE2EaEENS1_15EpilogueDefaultEEEEEvvEEEEvNT_6ParamsE,(.L_x_234 - _ZN7cutlass13device_kernelINS_4gemm6kernel13GemmUniversalIN4cute5tupleIJiiiiEEENS1_10collective13CollectiveMmaINS1_34MainloopSm90TmaGmmaWarpSpecializedILi18ENS5_IJNS4_1CILi1EEENSA_ILi8EEESB_EEENS1_32KernelTmaWarpSpecializedPingpongEEENS5_IJNSA_ILi64EEENSA_ILi128EEESG_EEEaNS5_IJlSB_lEEEaSJ_NS4_8TiledMMAINS4_8MMA_AtomIJNS4_4SM904GMMA27MMA_64x128x32_S32S8S8_SS_TNEEEENS4_6LayoutINS5_IJSB_SB_SB_EEENS5_IJNSA_ILi0EEESS_SS_EEEEENS5_IJNS4_10UnderscoreESV_SV_EEEEENS4_23SM90_TMA_LOAD_MULTICASTENS4_14ComposedLayoutINS4_7SwizzleILi2ELi4ELi3EEENS4_18smem_ptr_flag_bitsILi8EEENSQ_INS5_IJSC_SG_EEENS5_IJSG_SB_EEEEEEEvNS4_8identityENS4_13SM90_TMA_LOADES17_vS18_EENS_8epilogue10collective6detail29Sm90TmaWarpSpecializedAdapterINS1C_15DefaultEpilogueIaSJ_SJ_NS1B_6thread17LinearCombinationIaLi1EiiLNS1G_9ScaleType4KindE0ELNS_15FloatRoundStyleE2EaEENS1_15EpilogueDefaultEEEEEvvEEEEvNT_6ParamsE)
        .other          _ZN7cutlass13device_kernelINS_4gemm6kernel13GemmUniversalIN4cute5tupleIJiiiiEEENS1_10collective13CollectiveMmaINS1_34MainloopSm90TmaGmmaWarpSpecializedILi18ENS5_IJNS4_1CILi1EEENSA_ILi8EEESB_EEENS1_32KernelTmaWarpSpecializedPingpongEEENS5_IJNSA_ILi64EEENSA_ILi128EEESG_EEEaNS5_IJlSB_lEEEaSJ_NS4_8TiledMMAINS4_8MMA_AtomIJNS4_4SM904GMMA27MMA_64x128x32_S32S8S8_SS_TNEEEENS4_6LayoutINS5_IJSB_SB_SB_EEENS5_IJNSA_ILi0EEESS_SS_EEEEENS5_IJNS4_10UnderscoreESV_SV_EEEEENS4_23SM90_TMA_LOAD_MULTICASTENS4_14ComposedLayoutINS4_7SwizzleILi2ELi4ELi3EEENS4_18smem_ptr_flag_bitsILi8EEENSQ_INS5_IJSC_SG_EEENS5_IJSG_SB_EEEEEEEvNS4_8identityENS4_13SM90_TMA_LOADES17_vS18_EENS_8epilogue10collective6detail29Sm90TmaWarpSpecializedAdapterINS1C_15DefaultEpilogueIaSJ_SJ_NS1B_6thread17LinearCombinationIaLi1EiiLNS1G_9ScaleType4KindE0ELNS_15FloatRoundStyleE2EaEENS1_15EpilogueDefaultEEEEEvvEEEEvNT_6ParamsE,@"STO_CUDA_ENTRY STV_DEFAULT"
_ZN7cutlass13device_kernelINS_4gemm6kernel13GemmUniversalIN4cute5tupleIJiiiiEEENS1_10collective13CollectiveMmaINS1_34MainloopSm90TmaGmmaWarpSpecializedILi18ENS5_IJNS4_1CILi1EEENSA_ILi8EEESB_EEENS1_32KernelTmaWarpSpecializedPingpongEEENS5_IJNSA_ILi64EEENSA_ILi128EEESG_EEEaNS5_IJlSB_lEEEaSJ_NS4_8TiledMMAINS4_8MMA_AtomIJNS4_4SM904GMMA27MMA_64x128x32_S32S8S8_SS_TNEEEENS4_6LayoutINS5_IJSB_SB_SB_EEENS5_IJNSA_ILi0EEESS_SS_EEEEENS5_IJNS4_10UnderscoreESV_SV_EEEEENS4_23SM90_TMA_LOAD_MULTICASTENS4_14ComposedLayoutINS4_7SwizzleILi2ELi4ELi3EEENS4_18smem_ptr_flag_bitsILi8EEENSQ_INS5_IJSC_SG_EEENS5_IJSG_SB_EEEEEEEvNS4_8identityENS4_13SM90_TMA_LOADES17_vS18_EENS_8epilogue10collective6detail29Sm90TmaWarpSpecializedAdapterINS1C_15DefaultEpilogueIaSJ_SJ_NS1B_6thread17LinearCombinationIaLi1EiiLNS1G_9ScaleType4KindE0ELNS_15FloatRoundStyleE2EaEENS1_15EpilogueDefaultEEEEEvvEEEEvNT_6ParamsE:
[----:B------:R-:W0:Y:S02]  /*0000*/  LDC R1, c[0x0][0x28] ;  /* 0x00000a00ff017b82 */ /* 0x000e240000000800 */
[----:B0-----:R-:W-:Y:S01]  /*0010*/  VIADD R1, R1, 0xfffffff8 ;  /* 0xfffffff801017836 */ /* 0x001fe20000000000 */
[----:B------:R-:W0:Y:S01]  /*0020*/  S2R R4, SR_TID.X ;  /* 0x0000000000047919 */ /* 0x000e220000002100 */
[----:B------:R-:W-:Y:S01]  /*0030*/  ELECT P0, URZ, PT ;  /* 0x00000000003f782f */ /* 0x000fe20003800000 */
[----:B------:R-:W-:Y:S01]  /*0040*/  BSSY B0, `(.L_x_0) ;  /* 0x000000f000007945 */ /* 0x000fe20003800000 */
[--C-:B0-----:R-:W-:Y:S02]  /*0050*/  SHF.R.U32.HI R2, RZ, 0x5, R4.reuse ;  /* 0x00000005ff027819 */ /* 0x101fe40000011604 */
[----:B------:R-:W-:-:S03]  /*0060*/  SHF.R.U32.HI R7, RZ, 0x7, R4 ;  /* 0x00000007ff077819 */ /* 0x000fc60000011604 */
[----:B------:R-:W0:Y:S04]  /*0070*/  SHFL.IDX PT, R5, R2, RZ, 0x1f ;  /* 0x00001fff02057589 */ /* 0x000e2800000e0000 */
[----:B------:R1:W2:Y:S01]  /*0080*/  SHFL.IDX PT, R10, R7, RZ, 0x1f ;  /* 0x00001fff070a7589 */ /* 0x0002a200000e0000 */
[----:B0-----:R-:W-:-:S13]  /*0090*/  ISETP.NE.OR P0, PT, R5, RZ, !P0 ;  /* 0x000000ff0500720c */ /* 0x001fda0004705670 */
[----:B-12---:R-:W-:Y:S05]  /*00a0*/  @P0 BRA `(.L_x_1) ;  /* 0x0000000000200947 */ /* 0x006fea0003800000 */
[----:B------:R-:W-:Y:S02]  /*00b0*/  ULDC.64 UR4, c[0x0][0x198] ;  /* 0x0000660000047ab9 */ /* 0x000fe40000000a00 */
[----:B------:R-:W-:Y:S02]  /*00c0*/  UIADD3 UR6, UP0, UR4, 0xf0, URZ ;  /* 0x000000f004067890 */ /* 0x000fe4000ff1e03f */
[----:B------:R-:W-:Y:S02]  /*00d0*/  UIADD3 UR4, UP1, UR4, 0x1f0, URZ ;  /* 0x000001f004047890 */ /* 0x000fe4000ff3e03f */
[----:B------:R-:W-:Y:S02]  /*00e0*/  UIADD3.X UR7, URZ, UR5, URZ, UP0, !UPT ;  /* 0x000000053f077290 */ /* 0x000fe400087fe43f */
[----:B------:R-:W-:-:S07]  /*00f0*/  UIADD3.X UR5, URZ, UR5, URZ, UP1, !UPT ;  /* 0x000000053f057290 */ /* 0x000fce0008ffe43f */
[----:B------:R0:W-:Y:S02]  /*0100*/  UTMACCTL.PF [UR6] ;  /* 0x00000000060079b9 */ /* 0x0001e40008040000 */
[----:B------:R0:W-:Y:S02]  /*0110*/  UTMACCTL.PF [UR4] ;  /* 0x00000000040079b9 */ /* 0x0001e40008040000 */
[----:B0-----:R-:W-:Y:S01]  /*0120*/  NOP ;  /* 0x0000000000007918 */ /* 0x001fe20000000000 */
.L_x_1:
[----:B------:R-:W-:Y:S05]  /*0130*/  BSYNC B0 ;  /* 0x0000000000007941 */ /* 0x000fea0003800000 */
.L_x_0:
[----:B------:R-:W0:Y:S02]  /*0140*/  SHFL.IDX PT, R8, R2, RZ, 0x1f ;  /* 0x00001fff02087589 */ /* 0x000e2400000e0000 */
[----:B0-----:R-:W-:-:S13]  /*0150*/  ISETP.NE.AND P0, PT, R8, RZ, PT ;  /* 0x000000ff0800720c */ /* 0x001fda0003f05270 */
[----:B------:R-:W-:Y:S05]  /*0160*/  @P0 BRA `(.L_x_2) ;  /* 0x0000000000d40947 */ /* 0x000fea0003800000 */
[----:B------:R-:W-:Y:S01]  /*0170*/  ELECT P0, URZ, PT ;  /* 0x00000000003f782f */ /* 0x000fe20003800000 */
[----:B------:R-:W-:-:S12]  /*0180*/  BSSY B0, `(.L_x_2) ;  /* 0x0000033000007945 */ /* 0x000fd80003800000 */
[----:B------:R-:W-:Y:S05]  /*0190*/  @!P0 BRA `(.L_x_3) ;  /* 0x0000000000c48947 */ /* 0x000fea0003800000 */
[----:B------:R-:W0:Y:S01]  /*01a0*/  S2UR UR8, SR_CgaCtaId ;  /* 0x00000000000879c3 */ /* 0x000e220000008800 */
[----:B------:R-:W-:Y:S01]  /*01b0*/  UMOV UR4, 0x400 ;  /* 0x0000040000047882 */ /* 0x000fe20000000000 */
[----:B------:R-:W-:Y:S01]  /*01c0*/  UMOV UR5, 0x1 ;  /* 0x0000000100057882 */ /* 0x000fe20000000000 */
[----:B------:R-:W-:Y:S02]  /*01d0*/  UMOV UR6, 0x8 ;  /* 0x0000000800067882 */ /* 0x000fe40000000000 */
[----:B------:R-:W-:-:S04]  /*01e0*/  UIADD3 UR6, -UR6, 0x100000, URZ ;  /* 0x0010000006067890 */ /* 0x000fc8000fffe13f */
[----:B------:R-:W-:Y:S02]  /*01f0*/  USHF.L.U32 UR7, UR6, 0xb, URZ ;  /* 0x0000000b06077899 */ /* 0x000fe4000800063f */
[----:B------:R-:W-:Y:S02]  /*0200*/  USHF.L.U32 UR6, UR6, 0x1, URZ ;  /* 0x0000000106067899 */ /* 0x000fe4000800063f */
[----:B0-----:R-:W-:Y:S02]  /*0210*/  ULEA UR8, UR8, UR4, 0x18 ;  /* 0x0000000408087291 */ /* 0x001fe4000f8ec03f */
[----:B------:R-:W-:-:S04]  /*0220*/  UIADD3 UR4, -UR5, 0x100000, URZ ;  /* 0x0010000005047890 */ /* 0x000fc8000fffe13f */
[----:B------:R-:W-:Y:S02]  /*0230*/  USHF.L.U32 UR5, UR4, 0xb, URZ ;  /* 0x0000000b04057899 */ /* 0x000fe4000800063f */
[----:B------:R-:W-:Y:S01]  /*0240*/  USHF.L.U32 UR4, UR4, 0x1, URZ ;  /* 0x0000000104047899 */ /* 0x000fe2000800063f */
[----:B------:R-:W0:Y:S11]  /*0250*/  FENCE.VIEW.ASYNC.S ;  /* 0x00000000000073c6 */ /* 0x000e360000000000 */
[----:B0-----:R0:W1:Y:S01]  /*0260*/  SYNCS.EXCH.64 URZ, [UR8], UR4 ;  /* 0x00000004083f75b2 */ /* 0x0010620008000100 */
[----:B------:R0:W2:Y:S01]  /*0270*/  SYNCS.EXCH.64 URZ, [UR8+0x90], UR6 ;  /* 0x00009006083f75b2 */ /* 0x0000a20008000100 */
[----:B------:R0:W3:Y:S01]  /*0280*/  SYNCS.EXCH.64 URZ, [UR8+0x8], UR4 ;  /* 0x00000804083f75b2 */ /* 0x0000e20008000100 */
[----:B------:R0:W4:Y:S01]  /*0290*/  SYNCS.EXCH.64 URZ, [UR8+0x98], UR6 ;  /* 0x00009806083f75b2 */ /* 0x0001220008000100 */
[----:B------:R0:W0:Y:S01]  /*02a0*/  SYNCS.EXCH.64 URZ, [UR8+0x10], UR4 ;  /* 0x00001004083f75b2 */ /* 0x0000220008000100 */
        /* <DEDUP_REMOVED lines=31> */
[----:B-1234-:R-:W-:Y:S01]  /*04a0*/  NOP ;  /* 0x0000000000007918 */ /* 0x01efe20000000000 */
.L_x_3:
[----:B0-----:R-:W-:Y:S05]  /*04b0*/  BSYNC B0 ;  /* 0x0000000000007941 */ /* 0x001fea0003800000 */
.L_x_2:
[----:B------:R-:W0:Y:S01]  /*04c0*/  SHFL.IDX PT, R11, R2, RZ, 0x1f ;  /* 0x00001fff020b7589 */ /* 0x000e2200000e0000 */
[----:B------:R-:W1:Y:S01]  /*04d0*/  S2UR UR12, SR_CTAID.X ;  /* 0x00000000000c79c3 */ /* 0x000e620000002500 */
[----:B------:R-:W-:Y:S02]  /*04e0*/  SHF.R.S32.HI R3, RZ, 0x1f, R4 ;  /* 0x0000001fff037819 */ /* 0x000fe40000011404 */
[----:B------:R-:W-:Y:S01]  /*04f0*/  ELECT P0, URZ, PT ;  /* 0x00000000003f782f */ /* 0x000fe20003800000 */
[----:B------:R-:W2:Y:S01]  /*0500*/  SHFL.IDX PT, R9, R2, RZ, 0x1f ;  /* 0x00001fff02097589 */ /* 0x000ea200000e0000 */
[----:B------:R-:W-:Y:S02]  /*0510*/  ELECT P1, URZ, PT ;  /* 0x00000000003f782f */ /* 0x000fe40003820000 */
[----:B------:R-:W-:Y:S01]  /*0520*/  LEA.HI R3, R3, R4, RZ, 0x7 ;  /* 0x0000000403037211 */ /* 0x000fe200078f38ff */
[----:B------:R-:W-:Y:S01]  /*0530*/  ULDC UR4, c[0x0][0x150] ;  /* 0x0000540000047ab9 */ /* 0x000fe20000000800 */
[----:B------:R-:W3:Y:S01]  /*0540*/  S2R R6, SR_CTAID.Y ;  /* 0x0000000000067919 */ /* 0x000ee20000002600 */
[----:B------:R-:W4:Y:S01]  /*0550*/  LDC R21, c[0x0][0x148] ;  /* 0x00005200ff157b82 */ /* 0x000f220000000800 */
[----:B------:R-:W-:Y:S01]  /*0560*/  LOP3.LUT R3, R3, 0xffffff80, RZ, 0xc0, !PT ;  /* 0xffffff8003037812 */ /* 0x000fe200078ec0ff */
[----:B------:R-:W-:Y:S01]  /*0570*/  UMOV UR11, 0x80 ;  /* 0x00000080000b7882 */ /* 0x000fe20000000000 */
[----:B------:R-:W-:Y:S01]  /*0580*/  NOP ;  /* 0x0000000000007918 */ /* 0x000fe20000000000 */
[----:B------:R-:W-:Y:S01]  /*0590*/  NOP ;  /* 0x0000000000007918 */ /* 0x000fe20000000000 */
[C---:B------:R-:W-:Y:S01]  /*05a0*/  VIADD R35, R10.reuse, 0xffffffff ;  /* 0xffffffff0a237836 */ /* 0x040fe20000000000 */
[----:B------:R-:W-:Y:S01]  /*05b0*/  ISETP.NE.AND P2, PT, R10, RZ, PT ;  /* 0x000000ff0a00720c */ /* 0x000fe20003f45270 */
[----:B------:R-:W-:Y:S01]  /*05c0*/  IMAD.IADD R3, R4, 0x1, -R3 ;  /* 0x0000000104037824 */ /* 0x000fe200078e0a03 */
[----:B------:R-:W5:Y:S02]  /*05d0*/  LDC R15, c[0x0][0x140] ;  /* 0x00005000ff0f7b82 */ /* 0x000f640000000800 */
[----:B------:R-:W-:-:S02]  /*05e0*/  ISETP.GE.U32.AND P5, PT, R35, 0x2, PT ;  /* 0x000000022300780c */ /* 0x000fc40003fa6070 */
[----:B------:R-:W-:Y:S02]  /*05f0*/  SHF.R.S32.HI R0, RZ, 0x1f, R3 ;  /* 0x0000001fff007819 */ /* 0x000fe40000011403 */
[----:B0-----:R-:W-:Y:S02]  /*0600*/  ISETP.NE.OR P0, PT, R11, RZ, !P0 ;  /* 0x000000ff0b00720c */ /* 0x001fe40004705670 */
[----:B------:R-:W0:Y:S01]  /*0610*/  LDC R14, c[0x0][0x144] ;  /* 0x00005100ff0e7b82 */ /* 0x000e220000000800 */
[----:B------:R-:W-:Y:S02]  /*0620*/  SHF.R.S32.HI R11, RZ, 0x1f, R8 ;  /* 0x0000001fff0b7819 */ /* 0x000fe40000011408 */
[----:B--2---:R-:W-:Y:S02]  /*0630*/  ISETP.NE.OR P1, PT, R9, RZ, !P1 ;  /* 0x000000ff0900720c */ /* 0x004fe40004f25670 */
[----:B------:R-:W-:Y:S02]  /*0640*/  LEA.HI R11, R11, R8, RZ, 0x2 ;  /* 0x000000080b0b7211 */ /* 0x000fe400078f10ff */
[----:B-1----:R-:W-:-:S02]  /*0650*/  I2FP.F32.U32 R13, UR12 ;  /* 0x0000000c000d7c45 */ /* 0x002fc40008201000 */
[----:B------:R-:W-:Y:S02]  /*0660*/  LOP3.LUT R11, R11, 0x3ffffffc, RZ, 0xc0, !PT ;  /* 0x3ffffffc0b0b7812 */ /* 0x000fe400078ec0ff */
[----:B------:R-:W-:Y:S01]  /*0670*/  LEA.HI R2, R0, R3, RZ, 0x3 ;  /* 0x0000000300027211 */ /* 0x000fe200078f18ff */
[----:B------:R-:W-:Y:S01]  /*0680*/  VOTEU.ALL UP0, P0 ;  /* 0x00000000003f7886 */ /* 0x000fe20000000000 */
[----:B------:R-:W-:Y:S01]  /*0690*/  FMUL R13, R13, UR4 ;  /* 0x000000040d0d7c20 */ /* 0x000fe20008400000 */
[----:B------:R-:W-:Y:S01]  /*06a0*/  IMAD.IADD R11, R8, 0x1, -R11 ;  /* 0x00000001080b7824 */ /* 0x000fe200078e0a0b */
[----:B---3--:R-:W-:Y:S01]  /*06b0*/  I2FP.F32.U32 R8, R6 ;  /* 0x0000000600087245 */ /* 0x008fe20000201000 */
[----:B------:R-:W-:Y:S01]  /*06c0*/  VOTEU.ALL UP1, P1 ;  /* 0x00000000003f7886 */ /* 0x000fe20000820000 */
[----:B------:R-:W1:Y:S01]  /*06d0*/  @!UP0 S2UR UR7, SR_CgaCtaId ;  /* 0x00000000000789c3 */ /* 0x000e620000008800 */
[----:B------:R-:W-:Y:S01]  /*06e0*/  ULDC UR4, c[0x0][0x154] ;  /* 0x0000550000047ab9 */ /* 0x000fe20000000800 */
[--C-:B------:R-:W-:Y:S01]  /*06f0*/  SHF.R.S32.HI R9, RZ, 0x3, R2.reuse ;  /* 0x00000003ff097819 */ /* 0x100fe20000011402 */
[----:B------:R-:W-:Y:S01]  /*0700*/  FMUL R8, R8, UR4 ;  /* 0x0000000408087c20 */ /* 0x000fe20008400000 */
[----:B------:R-:W-:Y:S01]  /*0710*/  SHF.R.S32.HI R12, RZ, 0x1f, R2 ;  /* 0x0000001fff0c7819 */ /* 0x000fe20000011402 */
[----:B------:R-:W2:Y:S01]  /*0720*/  F2I.U32.TRUNC.NTZ R13, R13 ;  /* 0x0000000d000d7305 */ /* 0x000ea2000020f000 */
[----:B------:R-:W-:Y:S01]  /*0730*/  SHF.R.S32.HI R2, RZ, 0x1f, R5 ;  /* 0x0000001fff027819 */ /* 0x000fe20000011405 */
[----:B------:R-:W-:Y:S01]  /*0740*/  UMOV UR4, 0x20 ;  /* 0x0000002000047882 */ /* 0x000fe20000000000 */
[----:B------:R-:W3:Y:S01]  /*0750*/  @!UP1 S2UR UR10, SR_CgaCtaId ;  /* 0x00000000000a99c3 */ /* 0x000ee20000008800 */
[----:B------:R-:W-:Y:S01]  /*0760*/  LEA.HI R12, R12, R9, RZ, 0x2 ;  /* 0x000000090c0c7211 */ /* 0x000fe200078f10ff */
[----:B------:R-:W-:Y:S01]  /*0770*/  @!UP0 UMOV UR6, 0x400 ;  /* 0x0000040000068882 */ /* 0x000fe20000000000 */
[----:B------:R-:W-:Y:S01]  /*0780*/  LEA.HI R2, R2, R5, RZ, 0x2 ;  /* 0x0000000502027211 */ /* 0x000fe200078f10ff */
[----:B------:R-:W-:-:S04]  /*0790*/  @!UP0 UIADD3 UR4, -UR4, 0x100000, URZ ;  /* 0x0010000004048890 */ /* 0x000fc8000fffe13f */
[----:B------:R-:W-:Y:S02]  /*07a0*/  @!UP0 USHF.L.U32 UR5, UR4, 0xb, URZ ;  /* 0x0000000b04058899 */ /* 0x000fe4000800063f */
[----:B------:R-:W-:Y:S01]  /*07b0*/  @!UP0 USHF.L.U32 UR4, UR4, 0x1, URZ ;  /* 0x0000000104048899 */ /* 0x000fe2000800063f */
[----:B------:R-:W4:Y:S01]  /*07c0*/  F2I.U32.TRUNC.NTZ R8, R8 ;  /* 0x0000000800087305 */ /* 0x000f22000020f000 */
[----:B------:R-:W-:Y:S01]  /*07d0*/  LOP3.LUT R12, R12, 0xfffffffc, RZ, 0xc0, !PT ;  /* 0xfffffffc0c0c7812 */ /* 0x000fe200078ec0ff */
[----:B------:R-:W-:Y:S01]  /*07e0*/  @!UP1 UMOV UR9, 0x400 ;  /* 0x0000040000099882 */ /* 0x000fe20000000000 */
[----:B------:R-:W-:Y:S01]  /*07f0*/  LOP3.LUT R2, R2, 0xfffffffc, RZ, 0xc0, !PT ;  /* 0xfffffffc02027812 */ /* 0x000fe200078ec0ff */
[----:B------:R-:W-:Y:S01]  /*0800*/  VOTEU.ALL UP2, P1 ;  /* 0x00000000003f7886 */ /* 0x000fe20000840000 */
[----:B------:R-:W-:Y:S01]  /*0810*/  VOTEU.ALL UP3, P1 ;  /* 0x00000000003f7886 */ /* 0x000fe20000860000 */
[----:B------:R-:W-:Y:S01]  /*0820*/  IMAD.IADD R12, R9, 0x1, -R12 ;  /* 0x00000001090c7824 */ /* 0x000fe200078e0a0c */
[----:B------:R-:W-:Y:S01]  /*0830*/  VOTEU.ALL UP4, P1 ;  /* 0x00000000003f7886 */ /* 0x000fe20000880000 */
[----:B------:R-:W-:Y:S01]  /*0840*/  IMAD.IADD R5, R5, 0x1, -R2 ;  /* 0x0000000105057824 */ /* 0x000fe200078e0a02 */
[----:B------:R-:W-:Y:S01]  /*0850*/  VOTEU.ALL UP5, P1 ;  /* 0x00000000003f7886 */ /* 0x000fe200008a0000 */
[----:B------:R-:W-:Y:S01]  /*0860*/  IMAD R11, R11, 0x4, R12 ;  /* 0x000000040b0b7824 */ /* 0x000fe200078e020c */
[----:B-1----:R-:W-:Y:S01]  /*0870*/  @!UP0 ULEA UR8, UR7, UR6, 0x18 ;  /* 0x0000000607088291 */ /* 0x002fe2000f8ec03f */
[----:B--2---:R-:W-:Y:S01]  /*0880*/  IMAD.MOV R13, RZ, RZ, -R13 ;  /* 0x000000ffff0d7224 */ /* 0x004fe200078e0a0d */
[----:B------:R-:W-:-:S04]  /*0890*/  @!UP1 UIADD3 UR6, -UR11, 0x100000, URZ ;  /* 0x001000000b069890 */ /* 0x000fc8000fffe13f */
[----:B------:R-:W-:Y:S02]  /*08a0*/  @!UP1 USHF.L.U32 UR7, UR6, 0xb, URZ ;  /* 0x0000000b06079899 */ /* 0x000fe4000800063f */
[----:B------:R-:W-:Y:S01]  /*08b0*/  @!UP1 USHF.L.U32 UR6, UR6, 0x1, URZ ;  /* 0x0000000106069899 */ /* 0x000fe2000800063f */
[----:B------:R-:W-:Y:S01]  /*08c0*/  IMAD.SHL.U32 R88, R11, 0x4, RZ ;  /* 0x000000040b587824 */ /* 0x000fe200078e00ff */
[----:B------:R-:W-:Y:S01]  /*08d0*/  ISETP.NE.AND P1, PT, R5, 0x3, PT ;  /* 0x000000030500780c */ /* 0x000fe20003f25270 */
[----:B----4-:R-:W-:Y:S01]  /*08e0*/  IMAD.MOV R24, RZ, RZ, -R8 ;  /* 0x000000ffff187224 */ /* 0x010fe200078e0a08 */
[----:B-----5:R-:W-:Y:S01]  /*08f0*/  ISETP.EQ.U32.AND P3, PT, R15, 0x1, PT ;  /* 0x000000010f00780c */ /* 0x020fe20003f62070 */
[----:B------:R-:W-:Y:S01]  /*0900*/  VOTEU.ALL UP0, P0 ;  /* 0x00000000003f7886 */ /* 0x000fe20000000000 */
[----:B---3--:R-:W-:Y:S01]  /*0910*/  @!UP1 ULEA UR9, UR10, UR9, 0x18 ;  /* 0x000000090a099291 */ /* 0x008fe2000f8ec03f */
[----:B------:R-:W-:Y:S01]  /*0920*/  IMAD R9, R21, R24, R6 ;  /* 0x0000001815097224 */ /* 0x000fe200078e0206 */
[----:B------:R-:W-:Y:S01]  /*0930*/  LOP3.LUT R88, R11, 0xc, R88, 0x78, !PT ;  /* 0x0000000c0b587812 */ /* 0x000fe200078e7858 */
[----:B0-----:R-:W-:Y:S01]  /*0940*/  IMAD R20, R14, R13, UR12 ;  /* 0x0000000c0e147e24 */ /* 0x001fe2000f8e020d */
[----:B------:R-:W-:Y:S01]  /*0950*/  VOTEU.ALL UP1, P0 ;  /* 0x00000000003f7886 */ /* 0x000fe20000020000 */
[----:B------:R-:W-:Y:S01]  /*0960*/  LOP3.LUT P0, RZ, R3, 0x7, RZ, 0xc0, !PT ;  /* 0x0000000703ff7812 */ /* 0x000fe2000780c0ff */
[----:B------:R-:W0:Y:S02]  /*0970*/  FENCE.VIEW.ASYNC.S ;  /* 0x00000000000073c6 */ /* 0x000e240000000000 */
[----:B0-----:R0:W1:Y:S01]  /*0980*/  @!UP0 SYNCS.EXCH.64 URZ, [UR8+0x150], UR4 ;  /* 0x00015004083f85b2 */ /* 0x0010620008000100 */
[----:B------:R-:W-:Y:S01]  /*0990*/  ISETP.NE.AND P4, PT, R9, R88, PT ;  /* 0x000000580900720c */ /* 0x000fe20003f85270 */
[----:B------:R0:W2:Y:S01]  /*09a0*/  SHFL.IDX PT, R14, R7, RZ, 0x1f ;  /* 0x00001fff070e7589 */ /* 0x0000a200000e0000 */
[----:B------:R-:W-:-:S02]  /*09b0*/  ISETP.EQ.OR P1, PT, R5, RZ, !P1 ;  /* 0x000000ff0500720c */ /* 0x000fc40004f22670 */
[----:B------:R-:W-:Y:S02]  /*09c0*/  ISETP.LT.U32.AND P0, PT, R88, 0x8, !P0 ;  /* 0x000000085800780c */ /* 0x000fe40004701070 */
[----:B------:R-:W-:Y:S02]  /*09d0*/  ISETP.EQ.OR P4, PT, R20, RZ, !P4 ;  /* 0x000000ff1400720c */ /* 0x000fe40006782670 */
[----:B------:R-:W-:Y:S02]  /*09e0*/  ISETP.EQ.AND P1, PT, R10, RZ, P1 ;  /* 0x000000ff0a00720c */ /* 0x000fe40000f22270 */
[----:B------:R-:W-:Y:S02]  /*09f0*/  PLOP3.LUT P0, PT, P0, P4, PT, 0x80, 0x0 ;  /* 0x000000000000781c */ /* 0x000fe40000709070 */
[----:B------:R-:W-:Y:S02]  /*0a00*/  SEL R16, RZ, 0x1, !P1 ;  /* 0x00000001ff107807 */ /* 0x000fe40004800000 */
[----:B------:R-:W-:Y:S01]  /*0a10*/  P2R R100, PR, RZ, 0x1 ;  /* 0x00000001ff647803 */ /* 0x000fe20000000000 */
[----:B------:R0:W3:Y:S01]  /*0a20*/  @!UP1 SYNCS.EXCH.64 URZ, [UR8+0x158], UR4 ;  /* 0x00015804083f95b2 */ /* 0x0000e20008000100 */
[----:B------:R-:W-:Y:S01]  /*0a30*/  NOP ;  /* 0x0000000000007918 */ /* 0x000fe20000000000 */
[----:B------:R-:W-:Y:S01]  /*0a40*/  SEL R16, R16, 0x2, P5 ;  /* 0x0000000210107807 */ /* 0x000fe20002800000 */
[----:B------:R0:W4:Y:S01]  /*0a50*/  @!UP2 SYNCS.EXCH.64 URZ, [UR9+0x130], UR6 ;  /* 0x00013006093fa5b2 */ /* 0x0001220008000100 */
[----:B------:R0:W0:Y:S01]  /*0a60*/  @!UP3 SYNCS.EXCH.64 URZ, [UR9+0x138], UR6 ;  /* 0x00013806093fb5b2 */ /* 0x0000220008000100 */
[----:B------:R0:W0:Y:S01]  /*0a70*/  @!UP4 SYNCS.EXCH.64 URZ, [UR9+0x140], UR6 ;  /* 0x00014006093fc5b2 */ /* 0x0000220008000100 */
[----:B------:R0:W0:Y:S01]  /*0a80*/  @!UP5 SYNCS.EXCH.64 URZ, [UR9+0x148], UR6 ;  /* 0x00014806093fd5b2 */ /* 0x0000220008000100 */
[----:B------:R-:W-:Y:S01]  /*0a90*/  NOP ;  /* 0x0000000000007918 */ /* 0x000fe20000000000 */
[----:B-1----:R-:W-:Y:S05]  /*0aa0*/  @!P3 BRA `(.L_x_4) ;  /* 0x000000000008b947 */ /* 0x002fea0003800000 */
[----:B0--34-:R-:W-:Y:S01]  /*0ab0*/  UCGABAR_ARV ;  /* 0x00000000000079c7 */ /* 0x019fe20008000000 */
[----:B------:R-:W-:Y:S05]  /*0ac0*/  BRA `(.L_x_5) ;  /* 0x0000000000047947 */ /* 0x000fea0003800000 */
.L_x_4:
[----:B0--34-:R-:W-:Y:S01]  /*0ad0*/  NOP ;  /* 0x0000000000007918 */ /* 0x019fe20000000000 */
.L_x_5:
[----:B------:R-:W-:Y:S01]  /*0ae0*/  ULDC.64 UR4, c[0x0][0x598] ;  /* 0x0001660000047ab9 */ /* 0x000fe20000000a00 */
[----:B------:R-:W-:Y:S01]  /*0af0*/  ULDC.64 UR36, c[0x0][0x208] ;  /* 0x0000820000247ab9 */ /* 0x000fe20000000a00 */
[----:B------:R-:W-:-:S04]  /*0b00*/  ISETP.NE.U32.AND P0, PT, RZ, UR4, PT ;  /* 0x00000004ff007c0c */ /* 0x000fc8000bf05070 */
[----:B------:R-:W-:-:S13]  /*0b10*/  ISETP.NE.AND.EX P0, PT, RZ, UR5, PT, P0 ;  /* 0x00000005ff007c0c */ /* 0x000fda000bf05300 */
[----:B------:R-:W-:Y:S05]  /*0b20*/  @!P0 BRA `(.L_x_6) ;  /* 0x00000000001c8947 */ /* 0x000fea0003800000 */
[----:B------:R-:W0:Y:S02]  /*0b30*/  LDC.64 R8, c[0x0][0x598] ;  /* 0x00016600ff087b82 */ /* 0x000e240000000a00 */
[----:B0-----:R-:W3:Y:S02]  /*0b40*/  LDG.E.64 R8, desc[UR36][R8.64] ;  /* 0x0000002408087981 */ /* 0x001ee4000c1e1b00 */
[----:B---3--:R-:W-:-:S04]  /*0b50*/  ISETP.NE.U32.AND P0, PT, R8, RZ, PT ;  /* 0x000000ff0800720c */ /* 0x008fc80003f05070 */
[----:B------:R-:W-:-:S13]  /*0b60*/  ISETP.NE.AND.EX P0, PT, R9, RZ, PT, P0 ;  /* 0x000000ff0900720c */ /* 0x000fda0003f05300 */
[----:B------:R-:W-:Y:S05]  /*0b70*/  @!P0 BRA `(.L_x_6) ;  /* 0x0000000000088947 */ /* 0x000fea0003800000 */
[----:B------:R0:W5:Y:S01]  /*0b80*/  LD.E R89, desc[UR36][R8.64] ;  /* 0x0000002408597980 */ /* 0x000162000c101900 */
[----:B------:R-:W-:Y:S05]  /*0b90*/  BRA `(.L_x_7) ;  /* 0x0000000000247947 */ /* 0x000fea0003800000 */
.L_x_6:
[----:B------:R-:W-:Y:S02]  /*0ba0*/  ULDC.64 UR4, c[0x0][0x588] ;  /* 0x0001620000047ab9 */ /* 0x000fe40000000a00 */
[----:B------:R-:W-:-:S04]  /*0bb0*/  ISETP.NE.U32.AND P0, PT, RZ, UR4, PT ;  /* 0x00000004ff007c0c */ /* 0x000fc8000bf05070 */
[----:B------:R-:W-:-:S13]  /*0bc0*/  ISETP.NE.AND.EX P0, PT, RZ, UR5, PT, P0 ;  /* 0x00000005ff007c0c */ /* 0x000fda000bf05300 */
[----:B------:R-:W-:Y:S05]  /*0bd0*/  @!P0 BRA `(.L_x_8) ;  /* 0x00000000000c8947 */ /* 0x000fea0003800000 */
[----:B------:R-:W0:Y:S02]  /*0be0*/  LDC.64 R8, c[0x0][0x588] ;  /* 0x00016200ff087b82 */ /* 0x000e240000000a00 */
[----:B0-----:R1:W5:Y:S01]  /*0bf0*/  LDG.E R89, desc[UR36][R8.64] ;  /* 0x0000002408597981 */ /* 0x001362000c1e1900 */
[----:B------:R-:W-:Y:S05]  /*0c00*/  BRA `(.L_x_7) ;  /* 0x0000000000087947 */ /* 0x000fea0003800000 */
.L_x_8:
[----:B------:R-:W-:Y:S02]  /*0c10*/  ULDC UR4, c[0x0][0x580] ;  /* 0x0001600000047ab9 */ /* 0x000fe40000000800 */
[----:B------:R-:W-:-:S07]  /*0c20*/  IMAD.U32 R89, RZ, RZ, UR4 ;  /* 0x00000004ff597e24 */ /* 0x000fce000f8e00ff */
.L_x_7:
[----:B------:R-:W-:Y:S02]  /*0c30*/  ULDC.64 UR4, c[0x0][0x5a0] ;  /* 0x0001680000047ab9 */ /* 0x000fe40000000a00 */
[----:B------:R-:W-:-:S04]  /*0c40*/  ISETP.NE.U32.AND P0, PT, RZ, UR4, PT ;  /* 0x00000004ff007c0c */ /* 0x000fc8000bf05070 */
[----:B------:R-:W-:-:S13]  /*0c50*/  ISETP.NE.AND.EX P0, PT, RZ, UR5, PT, P0 ;  /* 0x00000005ff007c0c */ /* 0x000fda000bf05300 */
[----:B------:R-:W-:Y:S05]  /*0c60*/  @!P0 BRA `(.L_x_9) ;  /* 0x00000000001c8947 */ /* 0x000fea0003800000 */
[----:B01----:R-:W0:Y:S02]  /*0c70*/  LDC.64 R8, c[0x0][0x5a0] ;  /* 0x00016800ff087b82 */ /* 0x003e240000000a00 */
[----:B0-----:R-:W3:Y:S02]  /*0c80*/  LDG.E.64 R8, desc[UR36][R8.64] ;  /* 0x0000002408087981 */ /* 0x001ee4000c1e1b00 */
[----:B---3--:R-:W-:-:S04]  /*0c90*/  ISETP.NE.U32.AND P0, PT, R8, RZ, PT ;  /* 0x000000ff0800720c */ /* 0x008fc80003f05070 */
[----:B------:R-:W-:-:S13]  /*0ca0*/  ISETP.NE.AND.EX P0, PT, R9, RZ, PT, P0 ;  /* 0x000000ff0900720c */ /* 0x000fda0003f05300 */
[----:B------:R-:W-:Y:S05]  /*0cb0*/  @!P0 BRA `(.L_x_9) ;  /* 0x0000000000088947 */ /* 0x000fea0003800000 */
[----:B------:R0:W5:Y:S01]  /*0cc0*/  LD.E R90, desc[UR36][R8.64] ;  /* 0x00000024085a7980 */ /* 0x000162000c101900 */
[----:B------:R-:W-:Y:S05]  /*0cd0*/  BRA `(.L_x_10) ;  /* 0x0000000000247947 */ /* 0x000fea0003800000 */
.L_x_9:
[----:B------:R-:W-:Y:S02]  /*0ce0*/  ULDC.64 UR4, c[0x0][0x590] ;  /* 0x0001640000047ab9 */ /* 0x000fe40000000a00 */
[----:B------:R-:W-:-:S04]  /*0cf0*/  ISETP.NE.U32.AND P0, PT, RZ, UR4, PT ;  /* 0x00000004ff007c0c */ /* 0x000fc8000bf05070 */
[----:B------:R-:W-:-:S13]  /*0d00*/  ISETP.NE.AND.EX P0, PT, RZ, UR5, PT, P0 ;  /* 0x00000005ff007c0c */ /* 0x000fda000bf05300 */
[----:B------:R-:W-:Y:S05]  /*0d10*/  @!P0 BRA `(.L_x_11) ;  /* 0x00000000000c8947 */ /* 0x000fea0003800000 */
[----:B------:R-:W3:Y:S02]  /*0d20*/  LDC.64 R90, c[0x0][0x590] ;  /* 0x00016400ff5a7b82 */ /* 0x000ee40000000a00 */
[----:B---3--:R3:W5:Y:S01]  /*0d30*/  LDG.E R90, desc[UR36][R90.64] ;  /* 0x000000245a5a7981 */ /* 0x008762000c1e1900 */
[----:B------:R-:W-:Y:S05]  /*0d40*/  BRA `(.L_x_10) ;  /* 0x0000000000087947 */ /* 0x000fea0003800000 */
.L_x_11:
[----:B------:R-:W-:Y:S02]  /*0d50*/  ULDC UR4, c[0x0][0x584] ;  /* 0x0001610000047ab9 */ /* 0x000fe40000000800 */
[----:B------:R-:W-:-:S07]  /*0d60*/  IMAD.U32 R90, RZ, RZ, UR4 ;  /* 0x00000004ff5a7e24 */ /* 0x000fce000f8e00ff */
.L_x_10:
[----:B------:R-:W4:Y:S01]  /*0d70*/  LDC R2, c[0x0][0x65c] ;  /* 0x00019700ff027b82 */ /* 0x000f220000000800 */
[----:B------:R-:W-:Y:S01]  /*0d80*/  ULDC UR6, c[0x0][0x28c] ;  /* 0x0000a30000067ab9 */ /* 0x000fe20000000800 */
[----:B------:R-:W-:Y:S01]  /*0d90*/  ISETP.NE.AND P0, PT, R10, 0x2, PT ;  /* 0x000000020a00780c */ /* 0x000fe20003f05270 */
[----:B------:R-:W-:Y:S01]  /*0da0*/  UIADD3 UR6, UR6, 0x3f, URZ ;  /* 0x0000003f06067890 */ /* 0x000fe2000fffe03f */
[----:B01----:R-:W-:Y:S01]  /*0db0*/  IMAD.U32 R8, RZ, RZ, UR12 ;  /* 0x0000000cff087e24 */ /* 0x003fe2000f8e00ff */
[----:B------:R-:W-:Y:S01]  /*0dc0*/  UMOV UR38, URZ ;  /* 0x0000003f00267c82 */ /* 0x000fe20008000000 */
[----:B------:R-:W-:Y:S01]  /*0dd0*/  IMAD.MOV.U32 R9, RZ, RZ, RZ ;  /* 0x000000ffff097224 */ /* 0x000fe200078e00ff */
[----:B------:R-:W-:Y:S01]  /*0de0*/  USHF.R.S32.HI UR7, URZ, 0x1f, UR6 ;  /* 0x0000001f3f077899 */ /* 0x000fe20008011406 */
[----:B------:R-:W-:Y:S01]  /*0df0*/  UMOV UR39, URZ ;  /* 0x0000003f00277c82 */ /* 0x000fe20008000000 */
[----:B------:R-:W-:Y:S02]  /*0e00*/  ULDC.64 UR8, c[0x0][0x650] ;  /* 0x0001940000087ab9 */ /* 0x000fe40000000a00 */
[----:B------:R-:W-:-:S04]  /*0e10*/  ULEA.HI UR7, UR7, UR6, URZ, 0x6 ;  /* 0x0000000607077291 */ /* 0x000fc8000f8f303f */
[----:B------:R-:W-:Y:S01]  /*0e20*/  USHF.R.S32.HI UR40, URZ, 0x6, UR7 ;  /* 0x000000063f287899 */ /* 0x000fe20008011407 */
[----:B----4-:R-:W-:-:S13]  /*0e30*/  ISETP.NE.AND P1, PT, R2, 0x1, PT ;  /* 0x000000010200780c */ /* 0x010fda0003f25270 */
[----:B------:R-:W0:Y:S01]  /*0e40*/  @P1 LDC R19, c[0x0][0x10] ;  /* 0x00000400ff131b82 */ /* 0x000e220000000800 */
[----:B------:R-:W-:Y:S02]  /*0e50*/  @P1 IMAD.MOV.U32 R7, RZ, RZ, RZ ;  /* 0x000000ffff071224 */ /* 0x000fe400078e00ff */
[----:B------:R-:W-:-:S05]  /*0e60*/  @P1 IMAD.MOV.U32 R17, RZ, RZ, RZ ;  /* 0x000000ffff111224 */ /* 0x000fca00078e00ff */
[----:B------:R-:W1:Y:S01]  /*0e70*/  @!P1 LDC R11, c[0x0][0xc] ;  /* 0x00000300ff0b9b82 */ /* 0x000e620000000800 */
[----:B------:R-:W-:Y:S01]  /*0e80*/  ULDC UR4, c[0x0][0xc] ;  /* 0x0000030000047ab9 */ /* 0x000fe20000000800 */
[----:B------:R-:W-:Y:S02]  /*0e90*/  ULDC UR5, c[0x0][0x10] ;  /* 0x0000040000057ab9 */ /* 0x000fe40000000800 */
[----:B------:R-:W-:-:S04]  /*0ea0*/  UIMAD.WIDE.U32 UR4, UR4, UR5, URZ ;  /* 0x00000005040472a5 */ /* 0x000fc8000f8e003f */
[----:B------:R-:W4:Y:S01]  /*0eb0*/  LDC R2, c[0x0][0x14] ;  /* 0x00000500ff027b82 */ /* 0x000f220000000800 */
[----:B0-----:R-:W-:-:S04]  /*0ec0*/  @P1 IMAD.WIDE.U32 R18, R19, UR12, R6 ;  /* 0x0000000c13121c25 */ /* 0x001fc8000f8e0006 */
[----:B------:R-:W-:Y:S02]  /*0ed0*/  @P1 IMAD.IADD R17, R19, 0x1, R17 ;  /* 0x0000000113111824 */ /* 0x000fe400078e0211 */
[----:B-1----:R-:W-:-:S04]  /*0ee0*/  @!P1 IMAD.WIDE.U32 R8, R6, R11, R8 ;  /* 0x0000000b06089225 */ /* 0x002fc800078e0008 */
[----:B------:R-:W-:Y:S02]  /*0ef0*/  @!P1 IMAD.MOV.U32 R18, RZ, RZ, R8 ;  /* 0x000000ffff129224 */ /* 0x000fe400078e0008 */
[----:B------:R-:W-:Y:S02]  /*0f00*/  @!P1 IMAD.MOV.U32 R17, RZ, RZ, R9 ;  /* 0x000000ffff119224 */ /* 0x000fe400078e0009 */
[----:B----4-:R-:W-:-:S04]  /*0f10*/  IMAD.WIDE.U32 R12, R2, UR4, RZ ;  /* 0x00000004020c7c25 */ /* 0x010fc8000f8e00ff */
[----:B------:R-:W-:Y:S01]  /*0f20*/  IMAD R23, R2, UR5, RZ ;  /* 0x0000000502177c24 */ /* 0x000fe2000f8e02ff */
[----:B------:R0:W-:Y:S03]  /*0f30*/  STL.64 [R1], R12 ;  /* 0x0000000c01007387 */ /* 0x0001e60000100a00 */
[----:B------:R-:W-:Y:S01]  /*0f40*/  IMAD.IADD R23, R13, 0x1, R23 ;  /* 0x000000010d177824 */ /* 0x000fe200078e0217 */
[----:B------:R-:W-:Y:S06]  /*0f50*/  @P0 BRA `(.L_x_12) ;  /* 0x0000000000200947 */ /* 0x000fec0003800000 */
[----:B------:R-:W-:Y:S01]  /*0f60*/  UISETP.GE.U32.AND UP0, UPT, UR40, 0x12, UPT ;  /* 0x000000122800788c */ /* 0x000fe2000bf06070 */
[----:B------:R-:W-:Y:S01]  /*0f70*/  IADD3 R18, P0, R18, R12, RZ ;  /* 0x0000000c12127210 */ /* 0x000fe20007f1e0ff */
[----:B------:R-:W-:Y:S01]  /*0f80*/  UIMAD.WIDE.U32 UR4, UR40, 0x38e38e39, URZ ;  /* 0x38e38e39280478a5 */ /* 0x000fe2000f8e003f */
[----:B------:R-:W-:-:S03]  /*0f90*/  UMOV UR39, URZ ;  /* 0x0000003f00277c82 */ /* 0x000fc60008000000 */
[----:B------:R-:W-:Y:S01]  /*0fa0*/  USHF.R.U32.HI UR4, URZ, 0x2, UR5 ;  /* 0x000000023f047899 */ /* 0x000fe20008011605 */
[----:B------:R-:W-:-:S03]  /*0fb0*/  IMAD.X R17, R23, 0x1, R17, P0 ;  /* 0x0000000117117824 */ /* 0x000fc600000e0611 */
[----:B------:R-:W-:Y:S02]  /*0fc0*/  UIMAD UR38, UR4, -0x12, UR40 ;  /* 0xffffffee042678a4 */ /* 0x000fe4000f8e0228 */
[----:B------:R-:W-:-:S12]  /*0fd0*/  @UP0 ULOP3.LUT UR39, UR4, 0x1, URZ, 0xc0, !UPT ;  /* 0x0000000104270892 */ /* 0x000fd8000f8ec03f */
.L_x_12:
[----:B------:R-:W-:Y:S01]  /*0fe0*/  ISETP.GE.U32.AND P0, PT, R18, UR8, PT ;  /* 0x0000000812007c0c */ /* 0x000fe2000bf06070 */
[----:B------:R-:W-:Y:S01]  /*0ff0*/  IMAD.MOV.U32 R19, RZ, RZ, -0x1 ;  /* 0xffffffffff137424 */ /* 0x000fe200078e00ff */
[----:B------:R-:W-:Y:S01]  /*1000*/  PRMT R8, RZ, 0x7610, R8 ;  /* 0x00007610ff087816 */ /* 0x000fe20000000008 */
[----:B------:R-:W-:Y:S01]  /*1010*/  IMAD.MOV.U32 R22, RZ, RZ, -0x1 ;  /* 0xffffffffff167424 */ /* 0x000fe200078e00ff */
[----:B------:R-:W-:Y:S01]  /*1020*/  ISETP.GE.U32.AND.EX P0, PT, R17, UR9, PT, P0 ;  /* 0x0000000911007c0c */ /* 0x000fe2000bf06100 */
[----:B------:R-:W-:-:S12]  /*1030*/  IMAD.MOV.U32 R2, RZ, RZ, -0x1 ;  /* 0xffffffffff027424 */ /* 0x000fd800078e00ff */
[----:B------:R-:W-:Y:S05]  /*1040*/  @P0 BRA `(.L_x_13) ;  /* 0x00000004002c0947 */ /* 0x000fea0003800000 */
[----:B------:R-:W1:Y:S01]  /*1050*/  LDC.64 R26, c[0x0][0x628] ;  /* 0x00018a00ff1a7b82 */ /* 0x000e620000000a00 */
[----:B------:R-:W-:Y:S02]  /*1060*/  IMAD.MOV.U32 R8, RZ, RZ, R18 ;  /* 0x000000ffff087224 */ /* 0x000fe400078e0012 */
[----:B------:R-:W-:-:S05]  /*1070*/  IMAD.MOV.U32 R9, RZ, RZ, R17 ;  /* 0x000000ffff097224 */ /* 0x000fca00078e0011 */
[----:B------:R-:W4:Y:S08]  /*1080*/  LDC R2, c[0x0][0x630] ;  /* 0x00018c00ff027b82 */ /* 0x000f300000000800 */
[----:B------:R-:W0:Y:S01]  /*1090*/  LDC.64 R28, c[0x0][0x620] ;  /* 0x00018800ff1c7b82 */ /* 0x000e220000000a00 */
[----:B-1----:R-:W-:-:S04]  /*10a0*/  ISETP.NE.U32.AND P0, PT, R26, RZ, PT ;  /* 0x000000ff1a00720c */ /* 0x002fc80003f05070 */
[----:B------:R-:W-:-:S13]  /*10b0*/  ISETP.NE.AND.EX P0, PT, R27, RZ, PT, P0 ;  /* 0x000000ff1b00720c */ /* 0x000fda0003f05300 */
[----:B0---4-:R-:W-:Y:S05]  /*10c0*/  @!P0 BRA `(.L_x_14) ;  /* 0x0000000000288947 */ /* 0x011fea0003800000 */
[----:B------:R-:W0:Y:S02]  /*10d0*/  LDC R13, c[0x0][0x634] ;  /* 0x00018d00ff0d7b82 */ /* 0x000e240000000800 */
[----:B0-----:R-:W-:-:S05]  /*10e0*/  IADD3 R13, P0, R18, R13, RZ ;  /* 0x0000000d120d7210 */ /* 0x001fca0007f1e0ff */
[----:B------:R-:W-:-:S04]  /*10f0*/  IMAD.X R15, RZ, RZ, R17, P0 ;  /* 0x000000ffff0f7224 */ /* 0x000fc800000e0611 */
[----:B------:R-:W-:-:S04]  /*1100*/  IMAD.WIDE.U32 R8, R15, R26, RZ ;  /* 0x0000001a0f087225 */ /* 0x000fc800078e00ff */
[----:B------:R-:W-:-:S04]  /*1110*/  IMAD.WIDE.U32 R10, P0, R13, R27, R8 ;  /* 0x0000001b0d0a7225 */ /* 0x000fc80007800008 */
[----:B------:R-:W-:-:S04]  /*1120*/  IMAD.WIDE.U32 R8, R13, R26, RZ ;  /* 0x0000001a0d087225 */ /* 0x000fc800078e00ff */
[----:B------:R-:W-:Y:S01]  /*1130*/  IMAD.X R13, RZ, RZ, RZ, P0 ;  /* 0x000000ffff0d7224 */ /* 0x000fe200000e06ff */
[----:B------:R-:W-:Y:S01]  /*1140*/  IADD3 RZ, P0, R9, R10, RZ ;  /* 0x0000000a09ff7210 */ /* 0x000fe20007f1e0ff */
[----:B------:R-:W-:-:S04]  /*1150*/  IMAD.MOV.U32 R12, RZ, RZ, R11 ;  /* 0x000000ffff0c7224 */ /* 0x000fc800078e000b */
[----:B------:R-:W-:-:S08]  /*1160*/  IMAD.WIDE.U32.X R8, R15, R27, R12, P0 ;  /* 0x0000001b0f087225 */ /* 0x000fd000000e040c */
.L_x_14:
[----:B------:R-:W0:Y:S01]  /*1170*/  LDC.64 R32, c[0x0][0x640] ;  /* 0x00019000ff207b82 */ /* 0x000e220000000a00 */
[-C--:B------:R-:W-:Y:S01]  /*1180*/  SHF.R.U64 R30, R8, R2.reuse, R9 ;  /* 0x00000002081e7219 */ /* 0x080fe20000001209 */
[----:B------:R-:W-:Y:S01]  /*1190*/  IMAD.MOV.U32 R19, RZ, RZ, R17 ;  /* 0x000000ffff137224 */ /* 0x000fe200078e0011 */
[----:B------:R-:W-:Y:S02]  /*11a0*/  SHF.R.U32.HI R2, RZ, R2, R9 ;  /* 0x00000002ff027219 */ /* 0x000fe40000011609 */
[----:B------:R-:W-:-:S03]  /*11b0*/  IADD3 R11, P0, RZ, -R30, RZ ;  /* 0x8000001eff0b7210 */ /* 0x000fc60007f1e0ff */
[----:B------:R-:W1:Y:S02]  /*11c0*/  LDC R10, c[0x0][0x618] ;  /* 0x00018600ff0a7b82 */ /* 0x000e640000000800 */
[----:B------:R-:W-:-:S04]  /*11d0*/  IMAD.X R9, RZ, RZ, ~R2, P0 ;  /* 0x000000ffff097224 */ /* 0x000fc800000e0e02 */
[-C--:B------:R-:W-:Y:S02]  /*11e0*/  IMAD R2, R9, R28.reuse, RZ ;  /* 0x0000001c09027224 */ /* 0x080fe400078e02ff */
[----:B------:R-:W4:Y:S01]  /*11f0*/  LDC R13, c[0x0][0x608] ;  /* 0x00018200ff0d7b82 */ /* 0x000f220000000800 */
[----:B------:R-:W-:-:S04]  /*1200*/  IMAD.WIDE.U32 R8, R11, R28, R18 ;  /* 0x0000001c0b087225 */ /* 0x000fc800078e0012 */
[----:B------:R-:W-:Y:S02]  /*1210*/  IMAD R11, R11, R29, R2 ;  /* 0x0000001d0b0b7224 */ /* 0x000fe400078e0202 */
[----:B------:R-:W-:Y:S01]  /*1220*/  IMAD.MOV.U32 R2, RZ, RZ, -0x1 ;  /* 0xffffffffff027424 */ /* 0x000fe200078e00ff */
[----:B------:R-:W2:Y:S01]  /*1230*/  LDC R31, c[0x0][0x658] ;  /* 0x00019600ff1f7b82 */ /* 0x000ea20000000800 */
[----:B------:R-:W-:Y:S01]  /*1240*/  IMAD.IADD R9, R9, 0x1, R11 ;  /* 0x0000000109097824 */ /* 0x000fe200078e020b */
[----:B0-----:R-:W-:Y:S01]  /*1250*/  ISETP.NE.U32.AND P0, PT, R32, RZ, PT ;  /* 0x000000ff2000720c */ /* 0x001fe20003f05070 */
[----:B------:R-:W-:-:S03]  /*1260*/  IMAD.MOV.U32 R28, RZ, RZ, 0x1 ;  /* 0x00000001ff1c7424 */ /* 0x000fc600078e00ff */
[----:B------:R-:W-:Y:S02]  /*1270*/  ISETP.NE.AND.EX P0, PT, R33, RZ, PT, P0 ;  /* 0x000000ff2100720c */ /* 0x000fe40003f05300 */
[----:B------:R-:W0:Y:S01]  /*1280*/  LDC R27, c[0x0][0x600] ;  /* 0x00018000ff1b7b82 */ /* 0x000e220000000800 */
[-CC-:B-1----:R-:W-:Y:S02]  /*1290*/  SHF.R.U64 R25, R8, R10.reuse, R9.reuse ;  /* 0x0000000a08197219 */ /* 0x182fe40000001209 */
[----:B------:R-:W-:-:S05]  /*12a0*/  SHF.R.U32.HI R8, RZ, R10, R9 ;  /* 0x0000000aff087219 */ /* 0x000fca0000011609 */
[----:B------:R-:W1:Y:S01]  /*12b0*/  LDC R22, c[0x0][0x648] ;  /* 0x00019200ff167b82 */ /* 0x000e620000000800 */
[-CC-:B----4-:R-:W-:Y:S02]  /*12c0*/  SHF.R.U64 R34, R25, R13.reuse, R8.reuse ;  /* 0x0000000d19227219 */ /* 0x190fe40000001208 */
[----:B------:R-:W-:-:S05]  /*12d0*/  SHF.R.U32.HI R8, RZ, R13, R8 ;  /* 0x0000000dff087219 */ /* 0x000fca0000011608 */
[----:B------:R-:W4:Y:S01]  /*12e0*/  LDC R26, c[0x0][0x638] ;  /* 0x00018e00ff1a7b82 */ /* 0x000f220000000800 */
[-CC-:B--2---:R-:W-:Y:S02]  /*12f0*/  SHF.R.U64 R36, R34, R31.reuse, R8.reuse ;  /* 0x0000001f22247219 */ /* 0x184fe40000001208 */
[-C--:B------:R-:W-:Y:S02]  /*1300*/  SHF.L.U32 R2, R2, R31.reuse, RZ ;  /* 0x0000001f02027219 */ /* 0x080fe400000006ff */
[----:B------:R-:W-:Y:S01]  /*1310*/  SHF.R.U32.HI R9, RZ, R31, R8 ;  /* 0x0000001fff097219 */ /* 0x000fe20000011608 */
[----:B------:R-:W-:Y:S01]  /*1320*/  IMAD.MOV.U32 R8, RZ, RZ, R36 ;  /* 0x000000ffff087224 */ /* 0x000fe200078e0024 */
[----:B------:R-:W-:Y:S01]  /*1330*/  LOP3.LUT R15, RZ, R2, RZ, 0x33, !PT ;  /* 0x00000002ff0f7212 */ /* 0x000fe200078e33ff */
[----:B------:R-:W2:Y:S01]  /*1340*/  LDC R29, c[0x0][0x610] ;  /* 0x00018400ff1d7b82 */ /* 0x000ea20000000800 */
[----:B------:R-:W-:Y:S05]  /*1350*/  @!P0 BRA `(.L_x_15) ;  /* 0x0000000000288947 */ /* 0x000fea0003800000 */
[----:B------:R-:W3:Y:S02]  /*1360*/  LDC R13, c[0x0][0x64c] ;  /* 0x00019300ff0d7b82 */ /* 0x000ee40000000800 */
[----:B---3--:R-:W-:-:S05]  /*1370*/  IADD3 R13, P0, R36, R13, RZ ;  /* 0x0000000d240d7210 */ /* 0x008fca0007f1e0ff */
        /* <DEDUP_REMOVED lines=8> */
.L_x_15:
[----:B-1----:R-:W-:Y:S01]  /*1400*/  SHF.R.U64 R7, R8, R22, R9 ;  /* 0x0000001608077219 */ /* 0x002fe20000001209 */
[----:B0-----:R-:W-:Y:S01]  /*1410*/  VIADD R8, R27, 0xffffffff ;  /* 0xffffffff1b087836 */ /* 0x001fe20000000000 */
[----:B------:R-:W-:Y:S01]  /*1420*/  SHF.L.U32 R2, R28, R31, RZ ;  /* 0x0000001f1c027219 */ /* 0x000fe200000006ff */
[----:B------:R-:W-:Y:S01]  /*1430*/  @P1 IMAD R20, R21, R24, R6 ;  /* 0x0000001815141224 */ /* 0x000fe200078e0206 */
[----:B------:R-:W-:Y:S01]  /*1440*/  LOP3.LUT R15, R34, R15, RZ, 0xc0, !PT ;  /* 0x0000000f220f7212 */ /* 0x000fe200078ec0ff */
[----:B------:R-:W-:Y:S01]  /*1450*/  IMAD.MOV R9, RZ, RZ, -R7 ;  /* 0x000000ffff097224 */ /* 0x000fe200078e0a07 */
[----:B------:R-:W-:Y:S01]  /*1460*/  LOP3.LUT R8, R25, R8, RZ, 0xc0, !PT ;  /* 0x0000000819087212 */ /* 0x000fe200078ec0ff */
[----:B------:R-:W-:Y:S02]  /*1470*/  IMAD.MOV.U32 R6, RZ, RZ, 0x1 ;  /* 0x00000001ff067424 */ /* 0x000fe400078e00ff */
[----:B------:R-:W-:Y:S02]  /*1480*/  IMAD R15, R2, R7, R15 ;  /* 0x00000007020f7224 */ /* 0x000fe400078e020f */
[----:B----4-:R-:W-:-:S02]  /*1490*/  IMAD R2, R9, R26, R36 ;  /* 0x0000001a09027224 */ /* 0x010fc400078e0224 */
[----:B--2---:R-:W-:Y:S02]  /*14a0*/  IMAD R19, R15, R29, R20 ;  /* 0x0000001d0f137224 */ /* 0x004fe400078e0214 */
[--C-:B------:R-:W-:Y:S01]  /*14b0*/  IMAD R2, R2, R27, R8.reuse ;  /* 0x0000001b02027224 */ /* 0x100fe200078e0208 */
[----:B------:R-:W-:-:S04]  /*14c0*/  PRMT R8, R6, 0x7610, R8 ;  /* 0x0000761006087816 */ /* 0x000fc80000000008 */
[----:B------:R-:W-:Y:S02]  /*14d0*/  SEL R22, R2, R19, !P1 ;  /* 0x0000001302167207 */ /* 0x000fe40004800000 */
[----:B------:R-:W-:Y:S01]  /*14e0*/  SEL R19, R19, R2, !P1 ;  /* 0x0000000213137207 */ /* 0x000fe20004800000 */
[----:B------:R-:W-:-:S07]  /*14f0*/  IMAD.MOV.U32 R2, RZ, RZ, R30 ;  /* 0x000000ffff027224 */ /* 0x000fce00078e001e */
.L_x_13:
[----:B------:R-:W-:Y:S05]  /*1500*/  @!P3 BRA `(.L_x_16) ;  /* 0x00000000000cb947 */ /* 0x000fea0003800000 */
[----:B------:R-:W-:Y:S01]  /*1510*/  UCGABAR_WAIT ;  /* 0x0000000000007dc7 */ /* 0x000fe20008000000 */
[----:B------:R-:W-:Y:S01]  /*1520*/  CCTL.IVALL ;  /* 0x00000000ff00798f */ /* 0x000fe20002000000 */
[----:B------:R-:W-:Y:S05]  /*1530*/  BRA `(.L_x_17) ;  /* 0x0000000000047947 */ /* 0x000fea0003800000 */
.L_x_16:
[----:B------:R-:W-:Y:S06]  /*1540*/  BAR.SYNC.DEFER_BLOCKING 0x0 ;  /* 0x0000000000007b1d */ /* 0x000fec0000010000 */
.L_x_17:
[----:B------:R-:W-:Y:S05]  /*1550*/  @!P2 BRA `(.L_x_18) ;  /* 0x0000004400a0a947 */ /* 0x000fea0003800000 */
[----:B------:R-:W-:-:S13]  /*1560*/  ISETP.GT.U32.AND P0, PT, R35, 0x1, PT ;  /* 0x000000012300780c */ /* 0x000fda0003f04070 */
[----:B------:R-:W-:Y:S05]  /*1570*/  @P0 EXIT ;  /* 0x000000000000094d */ /* 0x000fea0003800000 */
.L_x_19:
[----:B------:R-:W-:-:S08]  /*1580*/  NOP ;  /* 0x0000000000007918 */ /* 0x000fd00000000000 */
[----:B------:R-:W1:Y:S02]  /*1590*/  USETMAXREG.TRY_ALLOC.CTAPOOL UP0, 0xe8 ;  /* 0x000000e8000079c8 */ /* 0x000e640008000600 */
[----:B-1----:R-:W-:-:S13]  /*15a0*/  PLOP3.LUT P0, PT, PT, PT, UP0, 0x80, 0x0 ;  /* 0x000000000000781c */ /* 0x002fda0003f0f008 */
[----:B------:R-:W-:Y:S05]  /*15b0*/  @!P0 BRA `(.L_x_19) ;  /* 0xfffffffc00f08947 */ /* 0x000fea000383ffff */
[----:B------:R-:W-:-:S13]  /*15c0*/  LOP3.LUT P0, RZ, R8, 0xff, RZ, 0xc0, !PT ;  /* 0x000000ff08ff7812 */ /* 0x000fda000780c0ff */
[----:B------:R-:W-:Y:S05]  /*15d0*/  @!P0 EXIT ;  /* 0x000000000000894d */ /* 0x000fea0003800000 */
[----:B------:R-:W1:Y:S01]  /*15e0*/  S2UR UR4, SR_CgaCtaId ;  /* 0x00000000000479c3 */ /* 0x000e620000008800 */
[----:B--2---:R-:W-:Y:S01]  /*15f0*/  VIADD R14, R14, 0xffffffff ;  /* 0xffffffff0e0e7836 */ /* 0x004fe20000000000 */
[CC--:B------:R-:W-:Y:S01]  /*1600*/  LEA.HI R4, R0.reuse, R3.reuse, RZ, 0x2 ;  /* 0x0000000300047211 */ /* 0x0c0fe200078f10ff */
[----:B------:R-:W-:Y:S01]  /*1610*/  UMOV UR41, 0x400 ;  /* 0x0000040000297882 */ /* 0x000fe20000000000 */
[----:B------:R-:W-:Y:S01]  /*1620*/  LEA.HI R0, R0, R3, RZ, 0x5 ;  /* 0x0000000300007211 */ /* 0x000fe200078f28ff */
[----:B------:R-:W-:Y:S01]  /*1630*/  UISETP.LT.AND UP0, UPT, UR40, 0x1, UPT ;  /* 0x000000012800788c */ /* 0x000fe2000bf01270 */
[----:B------:R-:W-:Y:S01]  /*1640*/  R2UR UR42, R14 ;  /* 0x000000000e2a72ca */ /* 0x000fe200000e0000 */
[----:B------:R-:W-:Y:S01]  /*1650*/  ULDC UR6, c[0x0][0x284] ;  /* 0x0000a10000067ab9 */ /* 0x000fe20000000800 */
[--C-:B------:R-:W-:Y:S01]  /*1660*/  SHF.R.S32.HI R92, RZ, 0x2, R4.reuse ;  /* 0x00000002ff5c7819 */ /* 0x100fe20000011404 */
[----:B------:R-:W-:Y:S01]  /*1670*/  USEL UR43, UR40, 0x1, UP0 ;  /* 0x00000001282b7887 */ /* 0x000fe20008000000 */
[----:B------:R-:W-:Y:S01]  /*1680*/  SHF.R.S32.HI R5, RZ, 0x1f, R4 ;  /* 0x0000001fff057819 */ /* 0x000fe20000011404 */
[----:B------:R-:W-:Y:S01]  /*1690*/  USHF.L.U32 UR46, UR40, 0x1, URZ ;  /* 0x00000001282e7899 */ /* 0x000fe2000800063f */
[----:B------:R-:W-:Y:S01]  /*16a0*/  LOP3.LUT R4, R4, 0xfffffffc, RZ, 0xc0, !PT ;  /* 0xfffffffc04047812 */ /* 0x000fe200078ec0ff */
[----:B------:R-:W-:Y:S01]  /*16b0*/  UIADD3 UR43, -UR43, UR40, URZ ;  /* 0x000000282b2b7290 */ /* 0x000fe2000fffe13f */
[----:B------:R-:W-:-:S02]  /*16c0*/  LEA.HI R5, R5, R92, RZ, 0x3 ;  /* 0x0000005c05057211 */ /* 0x000fc400078f18ff */
[----:B------:R-:W-:Y:S01]  /*16d0*/  ISETP.NE.AND P0, PT, R14, RZ, PT ;  /* 0x000000ff0e00720c */ /* 0x000fe20003f05270 */
[----:B---3--:R-:W-:Y:S01]  /*16e0*/  IMAD.IADD R91, R3, 0x1, -R4 ;  /* 0x00000001035b7824 */ /* 0x008fe200078e0a04 */
[----:B------:R-:W-:Y:S01]  /*16f0*/  LOP3.LUT R5, R5, 0xfffffff8, RZ, 0xc0, !PT ;  /* 0xfffffff805057812 */ /* 0x000fe200078ec0ff */
[----:B------:R-:W-:Y:S01]  /*1700*/  USHF.L.U32 UR42, UR42, 0x3, URZ ;  /* 0x000000032a2a7899 */ /* 0x000fe2000800063f */
[----:B------:R-:W-:-:S03]  /*1710*/  SEL R101, RZ, 0x1, P0 ;  /* 0x00000001ff657807 */ /* 0x000fc60000000000 */
[----:B------:R-:W-:Y:S01]  /*1720*/  IMAD.IADD R92, R92, 0x1, -R5 ;  /* 0x000000015c5c7824 */ /* 0x000fe200078e0a05 */
[----:B-1----:R-:W-:Y:S01]  /*1730*/  ULEA UR41, UR4, UR41, 0x18 ;  /* 0x0000002904297291 */ /* 0x002fe2000f8ec03f */
[----:B------:R-:W-:Y:S01]  /*1740*/  SHF.R.S32.HI R5, RZ, 0x5, R0 ;  /* 0x00000005ff057819 */ /* 0x000fe20000011400 */
[----:B------:R-:W-:Y:S02]  /*1750*/  IMAD.U32 R95, RZ, RZ, UR42 ;  /* 0x0000002aff5f7e24 */ /* 0x000fe4000f8e00ff */
[----:B------:R-:W-:Y:S01]  /*1760*/  UIADD3 UR47, UR41, 0x130, URZ ;  /* 0x00000130292f7890 */ /* 0x000fe2000fffe03f */
[--C-:B------:R-:W-:Y:S01]  /*1770*/  SHF.R.S32.HI R93, RZ, 0x1f, R92.reuse ;  /* 0x0000001fff5d7819 */ /* 0x100fe2000001145c */
[----:B------:R-:W-:Y:S01]  /*1780*/  UIADD3 UR4, UR41, 0x200, URZ ;  /* 0x0000020029047890 */ /* 0x000fe2000fffe03f */
[--C-:B------:R-:W-:Y:S01]  /*1790*/  IMAD R98, R5, -0x10, -R92.reuse ;  /* 0xfffffff005627824 */ /* 0x100fe200078e0a5c */
[----:B------:R-:W-:Y:S01]  /*17a0*/  UIADD3 UR5, UR41, 0x12200, URZ ;  /* 0x0001220029057890 */ /* 0x000fe2000fffe03f */
[----:B------:R-:W-:Y:S01]  /*17b0*/  LOP3.LUT R97, R95, 0x8, RZ, 0xc0, !PT ;  /* 0x000000085f617812 */ /* 0x000fe200078ec0ff */
[----:B------:R-:W-:Y:S01]  /*17c0*/  USHF.R.U32.HI UR4, URZ, 0x4, UR4 ;  /* 0x000000043f047899 */ /* 0x000fe20008011604 */
[----:B------:R-:W-:Y:S01]  /*17d0*/  IMAD.U32 R94, RZ, RZ, UR47 ;  /* 0x0000002fff5e7e24 */ /* 0x000fe2000f8e00ff */
[----:B------:R-:W-:Y:S01]  /*17e0*/  USHF.R.U32.HI UR5, URZ, 0x4, UR5 ;  /* 0x000000043f057899 */ /* 0x000fe20008011605 */
[----:B------:R-:W-:Y:S01]  /*17f0*/  IMAD.WIDE R92, R5, 0x10, R92 ;  /* 0x00000010055c7825 */ /* 0x000fe200078e025c */
[----:B------:R-:W-:Y:S01]  /*1800*/  ULOP3.LUT UR4, UR4, 0x3fff, URZ, 0xc0, !UPT ;  /* 0x00003fff04047892 */ /* 0x000fe2000f8ec03f */
[----:B------:R-:W-:Y:S01]  /*1810*/  LOP3.LUT R95, R95, 0x8, RZ, 0xc, !PT ;  /* 0x000000085f5f7812 */ /* 0x000fe200078e0cff */
[----:B------:R-:W-:Y:S01]  /*1820*/  ULOP3.LUT UR5, UR5, 0x3fff, URZ, 0xc0, !UPT ;  /* 0x00003fff05057892 */ /* 0x000fe2000f8ec03f */
[----:B------:R-:W-:Y:S01]  /*1830*/  VIADD R96, R94, UR42 ;  /* 0x0000002a5e607c36 */ /* 0x000fe20008000000 */
[----:B------:R-:W-:Y:S01]  /*1840*/  LOP3.LUT R97, R97, 0x18, RZ, 0x3c, !PT ;  /* 0x0000001861617812 */ /* 0x000fe200078e3cff */
[----:B------:R-:W-:Y:S01]  /*1850*/  VIADD R98, R98, UR6 ;  /* 0x0000000662627c36 */ /* 0x000fe20008000000 */
[----:B------:R-:W-:-:S02]  /*1860*/  ULOP3.LUT UR44, UR4, 0x10000, URZ, 0xfc, !UPT ;  /* 0x00010000042c7892 */ /* 0x000fc4000f8efc3f */
[----:B------:R-:W-:-:S12]  /*1870*/  ULOP3.LUT UR45, UR5, 0x10000, URZ, 0xfc, !UPT ;  /* 0x00010000052d7892 */ /* 0x000fd8000f8efc3f */
.L_x_171:
[----:B------:R-:W-:Y:S01]  /*1880*/  SHF.L.U32 R3, R101, 0x1f, RZ ;  /* 0x0000001f65037819 */ /* 0x000fe200000006ff */
[----:B------:R-:W-:Y:S02]  /*1890*/  ULDC UR4, c[0x0][0x28c] ;  /* 0x0000a30000047ab9 */ /* 0x000fe40000000800 */
[----:B------:R-:W-:Y:S01]  /*18a0*/  ISETP.LT.AND P1, PT, RZ, UR4, PT ;  /* 0x00000004ff007c0c */ /* 0x000fe2000bf21270 */
[----:B-1----:R-:W1:Y:S02]  /*18b0*/  SYNCS.PHASECHK.TRANS64.TRYWAIT P0, [R94+UR42], R3 ;  /* 0x000000035e0075a7 */ /* 0x002e64000800016a */
[----:B-1-34-:R-:W-:Y:S10]  /*18c0*/  @!P0 BRA `(.L_x_20) ;  /* 0x0000005800d48947 */ /* 0x01aff40003800000 */
.L_x_207:
[----:B------:R-:W-:Y:S05]  /*18d0*/  @P1 BRA `(.L_x_21) ;  /* 0x0000000000401947 */ /* 0x000fea0003800000 */
[----:B------:R-:W-:Y:S01]  /*18e0*/  MOV R0, 0x0 ;  /* 0x0000000000007802 */ /* 0x000fe20000000f00 */
[----:B------:R-:W-:Y:S01]  /*18f0*/  ULDC.64 UR4, c[0x4][0x68] ;  /* 0x01001a0000047ab9 */ /* 0x000fe20000000a00 */
[----:B------:R-:W-:Y:S01]  /*1900*/  ULDC.64 UR6, c[0x4][0x8] ;  /* 0x0100020000067ab9 */ /* 0x000fe20000000a00 */
[----:B------:R-:W-:Y:S01]  /*1910*/  IMAD.U32 R4, RZ, RZ, UR4 ;  /* 0x00000004ff047e24 */ /* 0x000fe2000f8e00ff */
[----:B------:R2:W3:Y:S01]  /*1920*/  LDC.64 R14, c[0x4][R0] ;  /* 0x01000000000e7b82 */ /* 0x0004e20000000a00 */
[----:B------:R-:W-:Y:S01]  /*1930*/  IMAD.U32 R5, RZ, RZ, UR5 ;  /* 0x00000005ff057e24 */ /* 0x000fe2000f8e00ff */
[----:B------:R-:W-:Y:S01]  /*1940*/  ULDC.64 UR4, c[0x4][0x70] ;  /* 0x01001c0000047ab9 */ /* 0x000fe20000000a00 */
[----:B------:R-:W-:Y:S02]  /*1950*/  IMAD.U32 R10, RZ, RZ, UR6 ;  /* 0x00000006ff0a7e24 */ /* 0x000fe4000f8e00ff */
[----:B------:R-:W-:Y:S02]  /*1960*/  IMAD.U32 R6, RZ, RZ, UR4 ;  /* 0x00000004ff067e24 */ /* 0x000fe4000f8e00ff */
[----:B------:R-:W-:-:S02]  /*1970*/  IMAD.U32 R7, RZ, RZ, UR5 ;  /* 0x00000005ff077e24 */ /* 0x000fc4000f8e00ff */
[----:B------:R-:W-:Y:S02]  /*1980*/  IMAD.U32 R11, RZ, RZ, UR7 ;  /* 0x00000007ff0b7e24 */ /* 0x000fe4000f8e00ff */
[----:B------:R-:W-:Y:S02]  /*1990*/  IMAD.MOV.U32 R8, RZ, RZ, 0x1e1 ;  /* 0x000001e1ff087424 */ /* 0x000fe400078e00ff */
[----:B0-----:R-:W-:Y:S02]  /*19a0*/  IMAD.MOV.U32 R12, RZ, RZ, 0x1 ;  /* 0x00000001ff0c7424 */ /* 0x001fe400078e00ff */
[----:B--2---:R-:W-:-:S07]  /*19b0*/  IMAD.MOV.U32 R13, RZ, RZ, RZ ;  /* 0x000000ffff0d7224 */ /* 0x004fce00078e00ff */
[----:B------:R-:W-:-:S07]  /*19c0*/  LEPC R20, `(.L_x_21) ;  /* 0x000000001014794e */ /* 0x000fce0000000000 */
[----:B-1-3-5:R-:W-:Y:S05]  /*19d0*/  CALL.ABS.NOINC R14 ;  /* 0x000000000e007343 */ /* 0x02afea0003c00000 */
.L_x_21:
[----:B------:R-:W-:-:S04]  /*19e0*/  LOP3.LUT R0, R16, 0x1, RZ, 0xfc, !PT ;  /* 0x0000000110007812 */ /* 0x000fc800078efcff */
[----:B------:R-:W-:-:S13]  /*19f0*/  ISETP.NE.AND P0, PT, R0, 0x3, PT ;  /* 0x000000030000780c */ /* 0x000fda0003f05270 */
[----:B------:R-:W-:Y:S05]  /*1a00*/  @!P0 BRA `(.L_x_22) ;  /* 0x0000000000048947 */ /* 0x000fea0003800000 */
[----:B------:R-:W-:Y:S01]  /*1a10*/  BPT.TRAP 0x1 ;  /* 0x000000040000795c */ /* 0x000fe20000300000 */
.L_x_22:
[----:B-1----:R-:W-:Y:S02]  /*1a20*/  IMAD.U32 R3, RZ, RZ, UR38 ;  /* 0x00000026ff037e24 */ /* 0x002fe4000f8e00ff */
[----:B------:R-:W-:-:S03]  /*1a30*/  IMAD.U32 R0, RZ, RZ, UR39 ;  /* 0x00000027ff007e24 */ /* 0x000fc6000f8e00ff */
[----:B------:R-:W-:Y:S02]  /*1a40*/  LEA R3, R3, UR41, 0x3 ;  /* 0x0000002903037c11 */ /* 0x000fe4000f8e18ff */
[----:B------:R-:W-:-:S04]  /*1a50*/  SHF.L.U32 R0, R0, 0x1f, RZ ;  /* 0x0000001f00007819 */ /* 0x000fc800000006ff */
[----:B------:R1:W2:Y:S01]  /*1a60*/  SYNCS.PHASECHK.TRANS64.TRYWAIT P1, [R3+URZ], R0 ;  /* 0x00000000030075a7 */ /* 0x0002a2000802017f */
[----:B------:R-:W-:Y:S05]  /*1a70*/  @!P0 BRA `(.L_x_23) ;  /* 0x0000000000048947 */ /* 0x000fea0003800000 */
[----:B------:R-:W-:Y:S01]  /*1a80*/  BPT.TRAP 0x1 ;  /* 0x000000040000795c */ /* 0x000fe20000300000 */
.L_x_23:
[----:B--2---:R-:W-:Y:S05]  /*1a90*/  @P1 BRA `(.L_x_24) ;  /* 0x0000000000081947 */ /* 0x004fea0003800000 */
[----:B------:R-:W2:Y:S02]  /*1aa0*/  SYNCS.PHASECHK.TRANS64.TRYWAIT P1, [R3+URZ], R0 ;  /* 0x00000000030075a7 */ /* 0x000ea4000802017f */
[----:B--2---:R-:W-:Y:S05]  /*1ab0*/  @!P1 BRA `(.L_x_25) ;  /* 0x00000058006c9947 */ /* 0x004fea0003800000 */
.L_x_24:
[----:B------:R-:W-:Y:S05]  /*1ac0*/  WARPSYNC.ALL ;  /* 0x0000000000007948 */ /* 0x000fea0003800000 */
[----:B------:R-:W-:Y:S01]  /*1ad0*/  ULEA UR4, UR38, UR44, 0x8 ;  /* 0x0000002c26047291 */ /* 0x000fe2000f8e403f */
[----:B------:R-:W-:Y:S01]  /*1ae0*/  WARPGROUP.ARRIVE ;  /* 0x00000000000079c5 */ /* 0x000fe20000000000 */
[----:B------:R-:W-:Y:S01]  /*1af0*/  ULEA UR6, UR38, UR45, 0x9 ;  /* 0x0000002d26067291 */ /* 0x000fe2000f8e483f */
[----:B-12---:R-:W-:Y:S01]  /*1b00*/  IMAD.U32 R0, RZ, RZ, UR43 ;  /* 0x0000002bff007e24 */ /* 0x006fe2000f8e00ff */
[----:B------:R-:W-:Y:S01]  /*1b10*/  UMOV UR5, 0x80000020 ;  /* 0x8000002000057882 */ /* 0x000fe20000000000 */
[----:B------:R-:W-:-:S03]  /*1b20*/  UMOV UR7, 0x80000020 ;  /* 0x8000002000077882 */ /* 0x000fc60000000000 */
[----:B------:R-:W-:-:S03]  /*1b30*/  ISETP.GE.AND P1, PT, R0, 0x1, PT ;  /* 0x000000010000780c */ /* 0x000fc60003f26270 */
[----:B------:R-:W-:Y:S01]  /*1b40*/  IGMMA.64x128x32.S8.S8 R24, gdesc[UR4], RZ, !UPT, gsb0 ;  /* 0x03600000041879f1 */ /* 0x000fe2000c0410ff */
[----:B------:R-:W-:Y:S02]  /*1b50*/  UIADD3 UR4, UR4, 0x2, URZ ;  /* 0x0000000204047890 */ /* 0x000fe4000fffe03f */
[----:B------:R-:W-:Y:S01]  /*1b60*/  UIADD3 UR6, UR6, 0x2, URZ ;  /* 0x0000000206067890 */ /* 0x000fe2000fffe03f */
[----:B------:R-:W-:Y:S01]  /*1b70*/  UMOV UR5, 0x80000020 ;  /* 0x8000002000057882 */ /* 0x000fe20000000000 */
[----:B------:R-:W-:Y:S01]  /*1b80*/  UMOV UR7, 0x80000020 ;  /* 0x8000002000077882 */ /* 0x000fe20000000000 */
[----:B------:R-:W-:Y:S02]  /*1b90*/  WARPGROUP.DEPBAR.LE gsb0, 0x0 ;  /* 0x00008000000079c5 */ /* 0x000fe40000010000 */
[----:B------:R-:W-:-:S06]  /*1ba0*/  WARPGROUP.ARRIVE ;  /* 0x00000000000079c5 */ /* 0x000fcc0000000000 */
[----:B------:R-:W-:Y:S03]  /*1bb0*/  IGMMA.64x128x32.S8.S8 R24, gdesc[UR4], R24, gsb0 ;  /* 0x03600000041879f1 */ /* 0x000fe60008041018 */
[----:B------:R-:W-:Y:S02]  /*1bc0*/  WARPGROUP.DEPBAR.LE gsb0, 0x0 ;  /* 0x00008000000079c5 */ /* 0x000fe40000010000 */
[----:B------:R-:W-:Y:S05]  /*1bd0*/  @!P1 BRA `(.L_x_26) ;  /* 0x0000000000d49947 */ /* 0x000fea0003800000 */
[----:B------:R-:W-:Y:S01]  /*1be0*/  UIADD3 UR4, UR38, 0x1, URZ ;  /* 0x0000000126047890 */ /* 0x000fe2000fffe03f */
[----:B------:R-:W-:Y:S02]  /*1bf0*/  IMAD.U32 R0, RZ, RZ, UR43 ;  /* 0x0000002bff007e24 */ /* 0x000fe4000f8e00ff */
[----:B------:R-:W-:Y:S01]  /*1c00*/  IMAD.U32 R3, RZ, RZ, UR38 ;  /* 0x00000026ff037e24 */ /* 0x000fe2000f8e00ff */
[----:B------:R-:W-:-:S04]  /*1c10*/  UISETP.NE.AND UP0, UPT, UR4, 0x12, UPT ;  /* 0x000000120400788c */ /* 0x000fc8000bf05270 */
[----:B------:R-:W-:Y:S02]  /*1c20*/  USEL UR5, URZ, 0x1, UP0 ;  /* 0x000000013f057887 */ /* 0x000fe40008000000 */
[----:B------:R-:W-:Y:S02]  /*1c30*/  USEL UR8, UR4, URZ, UP0 ;  /* 0x0000003f04087287 */ /* 0x000fe40008000000 */
[----:B------:R-:W-:-:S06]  /*1c40*/  ULOP3.LUT UR5, UR39, UR5, URZ, 0x3c, !UPT ;  /* 0x0000000527057292 */ /* 0x000fcc000f8e3c3f */
[----:B------:R-:W-:-:S07]  /*1c50*/  IMAD.U32 R6, RZ, RZ, UR5 ;  /* 0x00000005ff067e24 */ /* 0x000fce000f8e00ff */
.L_x_33:
[----:B------:R-:W-:Y:S05]  /*1c60*/  @!P0 BRA `(.L_x_27) ;  /* 0x0000000000048947 */ /* 0x000fea0003800000 */
[----:B------:R-:W-:Y:S01]  /*1c70*/  BPT.TRAP 0x1 ;  /* 0x000000040000795c */ /* 0x000fe20000300000 */
.L_x_27:
[----:B------:R-:W-:Y:S01]  /*1c80*/  ULEA UR4, UR8, UR41, 0x3 ;  /* 0x0000002908047291 */ /* 0x000fe2000f8e183f */
[----:B------:R-:W-:-:S08]  /*1c90*/  SHF.L.U32 R4, R6, 0x1f, RZ ;  /* 0x0000001f06047819 */ /* 0x000fd000000006ff */
[----:B------:R1:W2:Y:S01]  /*1ca0*/  SYNCS.PHASECHK.TRANS64.TRYWAIT P1, [UR4], R4 ;  /* 0x00000004ff0075a7 */ /* 0x0002a20008020144 */
[----:B------:R-:W-:Y:S05]  /*1cb0*/  @!P0 BRA `(.L_x_28) ;  /* 0x0000000000048947 */ /* 0x000fea0003800000 */
[----:B------:R-:W-:Y:S01]  /*1cc0*/  BPT.TRAP 0x1 ;  /* 0x000000040000795c */ /* 0x000fe20000300000 */
.L_x_28:
[----:B--2---:R-:W-:Y:S05]  /*1cd0*/  @P1 BRA `(.L_x_29) ;  /* 0x0000000000081947 */ /* 0x004fea0003800000 */
[----:B------:R-:W2:Y:S02]  /*1ce0*/  SYNCS.PHASECHK.TRANS64.TRYWAIT P1, [UR4], R4 ;  /* 0x00000004ff0075a7 */ /* 0x000ea40008020144 */
[----:B--2---:R-:W-:Y:S05]  /*1cf0*/  @!P1 BRA `(.L_x_30) ;  /* 0x0000005400f09947 */ /* 0x004fea0003800000 */
.L_x_29:
[----:B------:R-:W-:Y:S01]  /*1d00*/  ULEA UR4, UR8, UR44, 0x8 ;  /* 0x0000002c08047291 */ /* 0x000fe2000f8e403f */
[----:B------:R-:W-:Y:S01]  /*1d10*/  WARPGROUP.ARRIVE ;  /* 0x00000000000079c5 */ /* 0x000fe20000000000 */
[----:B------:R-:W-:Y:S01]  /*1d20*/  ULEA UR6, UR8, UR45, 0x9 ;  /* 0x0000002d08067291 */ /* 0x000fe2000f8e483f */
[----:B------:R-:W-:Y:S01]  /*1d30*/  UMOV UR5, 0x80000020 ;  /* 0x8000002000057882 */ /* 0x000fe20000000000 */
[----:B------:R-:W-:-:S07]  /*1d40*/  UMOV UR7, 0x80000020 ;  /* 0x8000002000077882 */ /* 0x000fce0000000000 */
[----:B------:R-:W-:Y:S01]  /*1d50*/  IGMMA.64x128x32.S8.S8 R24, gdesc[UR4], R24, gsb0 ;  /* 0x03600000041879f1 */ /* 0x000fe20008041018 */
        /* <DEDUP_REMOVED lines=9> */
[----:B------:R-:W-:Y:S01]  /*1df0*/  BPT.TRAP 0x1 ;  /* 0x000000040000795c */ /* 0x000fe20000300000 */
.L_x_31:
[----:B------:R-:W-:-:S13]  /*1e00*/  ISETP.NE.AND P1, PT, R100, RZ, PT ;  /* 0x000000ff6400720c */ /* 0x000fda0003f25270 */
[----:B-12---:R-:W-:-:S05]  /*1e10*/  @P1 LEA R4, R3, UR41, 0x3 ;  /* 0x0000002903041c11 */ /* 0x006fca000f8e18ff */
[----:B------:R-:W-:-:S05]  /*1e20*/  @P1 VIADD R5, R4, 0x90 ;  /* 0x0000009004051836 */ /* 0x000fca0000000000 */
[----:B------:R-:W-:-:S04]  /*1e30*/  @P1 PRMT R5, R88, 0x654, R5 ;  /* 0x0000065458051816 */ /* 0x000fc80000000005 */
[----:B------:R1:W-:Y:S01]  /*1e40*/  @P1 SYNCS.ARRIVE.TRANS64.RED.A1T0 RZ, [R5+URZ], RZ ;  /* 0x000000ff05ff19a7 */ /* 0x0003e2000810043f */
[----:B------:R-:W-:-:S13]  /*1e50*/  ISETP.GT.U32.AND P1, PT, R16, 0x1, PT ;  /* 0x000000011000780c */ /* 0x000fda0003f24070 */
[----:B-1----:R-:W-:Y:S05]  /*1e60*/  @P1 BRA `(.L_x_32) ;  /* 0x0000000000041947 */ /* 0x002fea0003800000 */
[----:B------:R-:W-:Y:S01]  /*1e70*/  BPT.TRAP 0x1 ;  /* 0x000000040000795c */ /* 0x000fe20000300000 */
.L_x_32:
[----:B------:R-:W-:Y:S01]  /*1e80*/  UIADD3 UR8, UR8, 0x1, URZ ;  /* 0x0000000108087890 */ /* 0x000fe2000fffe03f */
[C---:B------:R-:W-:Y:S01]  /*1e90*/  ISETP.GT.AND P2, PT, R0.reuse, 0x1, PT ;  /* 0x000000010000780c */ /* 0x040fe20003f44270 */
[----:B------:R-:W-:Y:S02]  /*1ea0*/  VIADD R3, R3, 0x1 ;  /* 0x0000000103037836 */ /* 0x000fe40000000000 */
[----:B------:R-:W-:Y:S01]  /*1eb0*/  UISETP.NE.AND UP0, UPT, UR8, 0x12, UPT ;  /* 0x000000120800788c */ /* 0x000fe2000bf05270 */
[----:B------:R-:W-:Y:S02]  /*1ec0*/  VIADD R0, R0, 0xffffffff ;  /* 0xffffffff00007836 */ /* 0x000fe40000000000 */
[C---:B------:R-:W-:Y:S01]  /*1ed0*/  ISETP.NE.AND P1, PT, R3.reuse, 0x12, PT ;  /* 0x000000120300780c */ /* 0x040fe20003f25270 */
[----:B------:R-:W-:Y:S02]  /*1ee0*/  USEL UR4, URZ, 0x1, UP0 ;  /* 0x000000013f047887 */ /* 0x000fe40008000000 */
[----:B------:R-:W-:Y:S01]  /*1ef0*/  USEL UR8, UR8, URZ, UP0 ;  /* 0x0000003f08087287 */ /* 0x000fe20008000000 */
[----:B------:R-:W-:-:S03]  /*1f00*/  SEL R3, R3, RZ, P1 ;  /* 0x000000ff03037207 */ /* 0x000fc60000800000 */
[----:B------:R-:W-:Y:S01]  /*1f10*/  LOP3.LUT R6, R6, UR4, RZ, 0x3c, !PT ;  /* 0x0000000406067c12 */ /* 0x000fe2000f8e3cff */
[----:B------:R-:W-:Y:S07]  /*1f20*/  @P2 BRA `(.L_x_33) ;  /* 0xfffffffc004c2947 */ /* 0x000fee000383ffff */
.L_x_26:
[----:B------:R-:W1:Y:S01]  /*1f30*/  LDC R0, c[0x0][0x28c] ;  /* 0x0000a300ff007b82 */ /* 0x000e620000000800 */
[----:B------:R2:W-:Y:S01]  /*1f40*/  SYNCS.ARRIVE.TRANS64.A1T0 RZ, [R95+UR47], RZ ;  /* 0x000000ff5fff79a7 */ /* 0x0005e2000810002f */
[----:B-1----:R-:W-:-:S13]  /*1f50*/  ISETP.GE.AND P1, PT, R0, 0x1, PT ;  /* 0x000000010000780c */ /* 0x002fda0003f26270 */
[----:B--2---:R-:W-:Y:S05]  /*1f60*/  @!P1 BRA `(.L_x_34) ;  /* 0x0000000000449947 */ /* 0x004fea0003800000 */
[----:B------:R-:W-:Y:S05]  /*1f70*/  @!P0 BRA `(.L_x_35) ;  /* 0x0000000000048947 */ /* 0x000fea0003800000 */
[----:B------:R-:W-:Y:S01]  /*1f80*/  BPT.TRAP 0x1 ;  /* 0x000000040000795c */ /* 0x000fe20000300000 */
.L_x_35:
[----:B------:R-:W-:-:S13]  /*1f90*/  ISETP.NE.AND P0, PT, R100, RZ, PT ;  /* 0x000000ff6400720c */ /* 0x000fda0003f05270 */
[----:B------:R-:W-:-:S05]  /*1fa0*/  VOTEU.ANY UP0, P0 ;  /* 0x00000000003f7886 */ /* 0x000fca0000000100 */
[----:B------:R-:W-:-:S06]  /*1fb0*/  @UP0 UIADD3 UR4, UR43, UR38, URZ ;  /* 0x000000262b040290 */ /* 0x000fcc000fffe03f */
[----:B------:R-:W-:Y:S02]  /*1fc0*/  IMAD.U32 R4, RZ, RZ, UR4 ;  /* 0x00000004ff047e24 */ /* 0x000fe4000f8e00ff */
[----:B------:R-:W-:Y:S02]  /*1fd0*/  IMAD.U32 R3, RZ, RZ, UR4 ;  /* 0x00000004ff037e24 */ /* 0x000fe4000f8e00ff */
[----:B------:R-:W-:-:S05]  /*1fe0*/  @P0 IMAD.WIDE.U32 R4, R4, 0x38e38e39, RZ ;  /* 0x38e38e3904040825 */ /* 0x000fca00078e00ff */
[----:B------:R-:W-:-:S05]  /*1ff0*/  @P0 SHF.R.U32.HI R0, RZ, 0x2, R5 ;  /* 0x00000002ff000819 */ /* 0x000fca0000011605 */
[----:B------:R-:W-:-:S05]  /*2000*/  @P0 IMAD R0, R0, -0x12, R3 ;  /* 0xffffffee00000824 */ /* 0x000fca00078e0203 */
[----:B------:R-:W-:-:S05]  /*2010*/  @P0 LEA R0, R0, UR41, 0x3 ;  /* 0x0000002900000c11 */ /* 0x000fca000f8e18ff */
[----:B------:R-:W-:-:S05]  /*2020*/  @P0 VIADD R3, R0, 0x90 ;  /* 0x0000009000030836 */ /* 0x000fca0000000000 */
[----:B------:R-:W-:-:S04]  /*2030*/  @P0 PRMT R3, R88, 0x654, R3 ;  /* 0x0000065458030816 */ /* 0x000fc80000000003 */
[----:B------:R1:W-:Y:S01]  /*2040*/  @P0 SYNCS.ARRIVE.TRANS64.RED.A1T0 RZ, [R3+URZ], RZ ;  /* 0x000000ff03ff09a7 */ /* 0x0003e2000810043f */
[----:B------:R-:W-:-:S13]  /*2050*/  ISETP.GT.U32.AND P0, PT, R16, 0x1, PT ;  /* 0x000000011000780c */ /* 0x000fda0003f04070 */
[----:B-1----:R-:W-:Y:S05]  /*2060*/  @P0 BRA `(.L_x_34) ;  /* 0x0000000000040947 */ /* 0x002fea0003800000 */
[----:B------:R-:W-:Y:S01]  /*2070*/  BPT.TRAP 0x1 ;  /* 0x000000040000795c */ /* 0x000fe20000300000 */
.L_x_34:
[----:B------:R-:W-:Y:S01]  /*2080*/  SHF.L.U32 R3, R101, 0x1f, RZ ;  /* 0x0000001f65037819 */ /* 0x000fe200000006ff */
[----:B------:R-:W-:Y:S01]  /*2090*/  UIADD3 UR38, UR46, UR38, URZ ;  /* 0x000000262e267290 */ /* 0x000fe2000fffe03f */
[----:B------:R-:W1:Y:S01]  /*20a0*/  LDC R14, c[0x0][0x288] ;  /* 0x0000a200ff0e7b82 */ /* 0x000e620000000800 */
[----:B------:R-:W-:Y:S01]  /*20b0*/  UISETP.GE.U32.AND UP1, UPT, UR46, 0x12, UPT ;  /* 0x000000122e00788c */ /* 0x000fe2000bf26070 */
[----:B------:R-:W-:Y:S01]  /*20c0*/  IMAD.SHL.U32 R8, R91, 0x2, RZ ;  /* 0x000000025b087824 */ /* 0x000fe200078e00ff */
[----:B------:R-:W-:Y:S02]  /*20d0*/  UISETP.GT.U32.AND UP0, UPT, UR38, 0x11, UPT ;  /* 0x000000112600788c */ /* 0x000fe4000bf04070 */
[----:B------:R-:W-:Y:S02]  /*20e0*/  UIMAD.WIDE.U32 UR4, UR38, 0x38e38e39, URZ ;  /* 0x38e38e39260478a5 */ /* 0x000fe4000f8e003f */
[----:B------:R-:W-:Y:S01]  /*20f0*/  UISETP.LT.U32.AND UP0, UPT, UR46, 0x12, UP0 ;  /* 0x000000122e00788c */ /* 0x000fe20008701070 */
[----:B------:R-:W2:Y:S01]  /*2100*/  SYNCS.PHASECHK.TRANS64.TRYWAIT P0, [R94+UR42+0x10], R3 ;  /* 0x000010035e0075a7 */ /* 0x000ea2000800016a */
[----:B------:R-:W-:Y:S01]  /*2110*/  USHF.R.U32.HI UR4, URZ, 0x2, UR5 ;  /* 0x000000023f047899 */ /* 0x000fe20008011605 */
[----:B------:R-:W-:Y:S01]  /*2120*/  SHF.R.S32.HI R9, RZ, 0x1f, R8 ;  /* 0x0000001fff097819 */ /* 0x000fe20000011408 */
[----:B------:R-:W-:-:S02]  /*2130*/  USEL UR6, URZ, 0x1, !UP0 ;  /* 0x000000013f067887 */ /* 0x000fc4000c000000 */
[----:B------:R-:W-:Y:S02]  /*2140*/  UIMAD UR38, UR4, -0x12, UR38 ;  /* 0xffffffee042678a4 */ /* 0x000fe4000f8e0226 */
[----:B------:R-:W-:-:S04]  /*2150*/  ULOP3.LUT UR39, UR39, UR6, URZ, 0x3c, !UPT ;  /* 0x0000000627277292 */ /* 0x000fc8000f8e3c3f */
[----:B------:R-:W-:Y:S01]  /*2160*/  @UP1 ULOP3.LUT UR39, UR39, 0x1, UR4, 0x78, !UPT ;  /* 0x0000000127271892 */ /* 0x000fe2000f8e7804 */
[----:B-12---:R-:W-:Y:S11]  /*2170*/  @!P0 BRA `(.L_x_36) ;  /* 0x0000005000e88947 */ /* 0x006ff60003800000 */
.L_x_208:
[----:B-1----:R-:W-:Y:S01]  /*2180*/  IMAD.SHL.U32 R3, R19, 0x40, RZ ;  /* 0x0000004013037824 */ /* 0x002fe200078e00ff */
[----:B------:R-:W-:Y:S01]  /*2190*/  ULDC UR6, c[0x0][0x284] ;  /* 0x0000a10000067ab9 */ /* 0x000fe20000000800 */
[----:B------:R-:W-:Y:S01]  /*21a0*/  IMAD.SHL.U32 R15, R22, 0x80, RZ ;  /* 0x00000080160f7824 */ /* 0x000fe200078e00ff */
[----:B------:R-:W-:Y:S01]  /*21b0*/  SHF.R.S32.HI R104, RZ, 0x1f, R2 ;  /* 0x0000001fff687819 */ /* 0x000fe20000011402 */
[----:B------:R-:W-:Y:S01]  /*21c0*/  ULDC.64 UR4, c[0x0][0x5d0] ;  /* 0x0001740000047ab9 */ /* 0x000fe20000000a00 */
[----:B------:R-:W-:Y:S01]  /*21d0*/  ISETP.GE.AND P0, PT, R3, UR6, PT ;  /* 0x0000000603007c0c */ /* 0x000fe2000bf06270 */
[----:B------:R-:W-:Y:S01]  /*21e0*/  IMAD.WIDE.U32 R4, R2, UR4, R8 ;  /* 0x0000000402047c25 */ /* 0x000fe2000f8e0008 */
[----:B------:R-:W-:Y:S02]  /*21f0*/  SHF.R.S32.HI R22, RZ, 0x1f, R15 ;  /* 0x0000001fff167819 */ /* 0x000fe4000001140f */
[C---:B------:R-:W-:Y:S01]  /*2200*/  ISETP.GE.OR P0, PT, R15.reuse, R14, P0 ;  /* 0x0000000e0f00720c */ /* 0x040fe20000706670 */
[----:B------:R-:W-:Y:S01]  /*2210*/  IMAD R7, R104, UR4, RZ ;  /* 0x0000000468077c24 */ /* 0x000fe2000f8e02ff */
[----:B------:R-:W-:-:S03]  /*2220*/  IADD3 R4, P1, R15, R4, RZ ;  /* 0x000000040f047210 */ /* 0x000fc60007f3e0ff */
[----:B------:R-:W-:-:S05]  /*2230*/  IMAD R7, R2, UR5, R7 ;  /* 0x0000000502077c24 */ /* 0x000fca000f8e0207 */
[----:B------:R-:W-:-:S03]  /*2240*/  IADD3.X R5, R22, R5, R7, P1, !PT ;  /* 0x0000000516057210 */ /* 0x000fc60000ffe407 */
[----:B------:R-:W-:Y:S05]  /*2250*/  @P0 BRA `(.L_x_37) ;  /* 0x0000003000b00947 */ /* 0x000fea0003800000 */
[----:B------:R-:W1:Y:S01]  /*2260*/  LDC.64 R10, c[0x0][0x5c8] ;  /* 0x00017200ff0a7b82 */ /* 0x000e620000000a00 */
[----:B0-----:R-:W-:Y:S01]  /*2270*/  IMAD.WIDE R12, R19, 0x40, R92 ;  /* 0x00000040130c7825 */ /* 0x001fe200078e025c */
[----:B------:R-:W-:Y:S01]  /*2280*/  ULDC.64 UR4, c[0x0][0x5c0] ;  /* 0x0001700000047ab9 */ /* 0x000fe20000000a00 */
[----:B------:R-:W-:Y:S02]  /*2290*/  BSSY B0, `(.L_x_37) ;  /* 0x0000328000007945 */ /* 0x000fe40003800000 */
[----:B------:R-:W-:Y:S02]  /*22a0*/  IMAD.IADD R19, R98, 0x1, -R3 ;  /* 0x0000000162137824 */ /* 0x000fe400078e0a03 */
[-C--:B-1----:R-:W-:Y:S02]  /*22b0*/  IMAD R0, R13, R10.reuse, RZ ;  /* 0x0000000a0d007224 */ /* 0x082fe400078e02ff */
[----:B------:R-:W-:-:S04]  /*22c0*/  IMAD.WIDE.U32 R4, R12, R10, R4 ;  /* 0x0000000a0c047225 */ /* 0x000fc800078e0004 */
[----:B------:R-:W-:Y:S01]  /*22d0*/  IMAD R7, R12, R11, R0 ;  /* 0x0000000b0c077224 */ /* 0x000fe200078e0200 */
[----:B------:R-:W-:Y:S01]  /*22e0*/  IADD3 R4, P0, R4, UR4, RZ ;  /* 0x0000000404047c10 */ /* 0x000fe2000ff1e0ff */
[----:B------:R-:W-:Y:S02]  /*22f0*/  IMAD R0, R91, -0x2, R14 ;  /* 0xfffffffe5b007824 */ /* 0x000fe400078e020e */
[----:B------:R-:W-:Y:S01]  /*2300*/  IMAD.IADD R7, R5, 0x1, R7 ;  /* 0x0000000105077824 */ /* 0x000fe200078e0207 */
[----:B------:R-:W-:Y:S01]  /*2310*/  LEA R6, P1, R10, R4, 0x3 ;  /* 0x000000040a067211 */ /* 0x000fe200078218ff */
[----:B------:R-:W-:-:S03]  /*2320*/  IMAD.IADD R0, R0, 0x1, -R15 ;  /* 0x0000000100007824 */ /* 0x000fc600078e0a0f */
[----:B------:R-:W-:Y:S02]  /*2330*/  IADD3.X R5, R7, UR5, RZ, P0, !PT ;  /* 0x0000000507057c10 */ /* 0x000fe400087fe4ff */
[----:B-----5:R-:W-:Y:S02]  /*2340*/  ISETP.NE.AND P0, PT, R90, RZ, PT ;  /* 0x000000ff5a00720c */ /* 0x020fe40003f05270 */
[----:B------:R-:W-:-:S11]  /*2350*/  LEA.HI.X R7, R10, R5, R11, 0x3, P1 ;  /* 0x000000050a077211 */ /* 0x000fd600008f1c0b */
[----:B------:R-:W-:Y:S05]  /*2360*/  @!P0 BRA `(.L_x_38) ;  /* 0x0000002400608947 */ /* 0x000fea0003800000 */
[----:B------:R-:W0:Y:S01]  /*2370*/  LDC.64 R20, c[0x0][0x5b0] ;  /* 0x00016c00ff147b82 */ /* 0x000e220000000a00 */
[----:B------:R-:W-:Y:S01]  /*2380*/  ULDC.64 UR4, c[0x0][0x5b8] ;  /* 0x00016e0000047ab9 */ /* 0x000fe20000000a00 */
[----:B------:R-:W-:Y:S01]  /*2390*/  ISETP.GE.AND P1, PT, R19, 0x1, PT ;  /* 0x000000011300780c */ /* 0x000fe20003f26270 */
[----:B------:R-:W-:Y:S01]  /*23a0*/  IMAD.WIDE.U32 R8, R2, UR4, R8 ;  /* 0x0000000402087c25 */ /* 0x000fe2000f8e0008 */
[----:B------:R-:W-:Y:S02]  /*23b0*/  BSSY B1, `(.L_x_39) ;  /* 0x000000e000017945 */ /* 0x000fe40003800000 */
[----:B------:R-:W-:Y:S01]  /*23c0*/  ISETP.LT.OR P2, PT, R0, 0x1, !P1 ;  /* 0x000000010000780c */ /* 0x000fe20004f41670 */
[----:B------:R-:W-:Y:S01]  /*23d0*/  IMAD R3, R104, UR4, RZ ;  /* 0x0000000468037c24 */ /* 0x000fe2000f8e02ff */
[----:B------:R-:W1:Y:S01]  /*23e0*/  LDC.64 R102, c[0x0][0x5a8] ;  /* 0x00016a00ff667b82 */ /* 0x000e620000000a00 */
[----:B------:R-:W-:Y:S02]  /*23f0*/  IADD3 R10, P0, R15, R8, RZ ;  /* 0x000000080f0a7210 */ /* 0x000fe40007f1e0ff */
[----:B------:R-:W-:-:S05]  /*2400*/  IMAD R3, R2, UR5, R3 ;  /* 0x0000000502037c24 */ /* 0x000fca000f8e0203 */
[----:B------:R-:W-:Y:S01]  /*2410*/  IADD3.X R11, R22, R9, R3, P0, !PT ;  /* 0x00000009160b7210 */ /* 0x000fe200007fe403 */
[-C--:B0-----:R-:W-:Y:S02]  /*2420*/  IMAD R8, R13, R20.reuse, RZ ;  /* 0x000000140d087224 */ /* 0x081fe400078e02ff */
[----:B------:R-:W-:-:S04]  /*2430*/  IMAD.WIDE.U32 R2, R12, R20, R10 ;  /* 0x000000140c027225 */ /* 0x000fc800078e000a */
[----:B------:R-:W-:Y:S01]  /*2440*/  IMAD R15, R12, R21, R8 ;  /* 0x000000150c0f7224 */ /* 0x000fe200078e0208 */
[----:B-1----:R-:W-:-:S04]  /*2450*/  IADD3 R2, P0, R2, R102, RZ ;  /* 0x0000006602027210 */ /* 0x002fc80007f1e0ff */
[----:B------:R-:W-:Y:S01]  /*2460*/  IADD3.X R3, R103, R3, R15, P0, !PT ;  /* 0x0000000367037210 */ /* 0x000fe200007fe40f */
[----:B------:R-:W-:Y:S08]  /*2470*/  @P2 BRA `(.L_x_40) ;  /* 0x0000000000042947 */ /* 0x000ff00003800000 */
[----:B------:R0:W5:Y:S02]  /*2480*/  LDG.E.U8 R99, desc[UR36][R2.64] ;  /* 0x0000002402637981 */ /* 0x000164000c1e1100 */
.L_x_40:
[----:B------:R-:W-:Y:S05]  /*2490*/  BSYNC B1 ;  /* 0x0000000000017941 */ /* 0x000fea0003800000 */
.L_x_39:
[----:B-----5:R-:W-:Y:S01]  /*24a0*/  LOP3.LUT R8, R99, 0xffff, RZ, 0xc0, !PT ;  /* 0x0000ffff63087812 */ /* 0x020fe200078ec0ff */
[----:B------:R-:W-:Y:S01]  /*24b0*/  BSSY B1, `(.L_x_41) ;  /* 0x0000010000017945 */ /* 0x000fe20003800000 */
[----:B------:R-:W-:Y:S02]  /*24c0*/  SHF.L.U64.HI R9, R20, 0x3, R21 ;  /* 0x0000000314097819 */ /* 0x000fe40000010215 */
[----:B------:R-:W-:Y:S01]  /*24d0*/  PRMT R13, R8, 0x8880, RZ ;  /* 0x00008880080d7816 */ /* 0x000fe200000000ff */
[----:B------:R-:W-:Y:S01]  /*24e0*/  IMAD.SHL.U32 R8, R20, 0x8, RZ ;  /* 0x0000000814087824 */ /* 0x000fe200078e00ff */
[----:B------:R-:W-:-:S03]  /*24f0*/  ISETP.GE.AND P0, PT, R19, 0x9, PT ;  /* 0x000000091300780c */ /* 0x000fc60003f06270 */
[----:B------:R-:W-:Y:S02]  /*2500*/  IMAD R14, R13, R90, RZ ;  /* 0x0000005a0d0e7224 */ /* 0x000fe400078e02ff */
[----:B------:R-:W-:-:S04]  /*2510*/  IMAD.WIDE.U32 R8, R12, R20, R8 ;  /* 0x000000140c087225 */ /* 0x000fc800078e0008 */
[----:B------:R-:W-:Y:S01]  /*2520*/  @!P2 IMAD R13, R24, R89, R14 ;  /* 0x00000059180da224 */ /* 0x000fe200078e020e */
[----:B------:R-:W-:Y:S01]  /*2530*/  IADD3 R8, P3, P4, R10, R102, R8 ;  /* 0x000000660a087210 */ /* 0x000fe20007c7e008 */
[----:B------:R-:W-:-:S03]  /*2540*/  IMAD.IADD R12, R15, 0x1, R9 ;  /* 0x000000010f0c7824 */ /* 0x000fc600078e0209 */
[----:B------:R1:W-:Y:S01]  /*2550*/  @!P2 STG.E.U8 desc[UR36][R4.64], R13 ;  /* 0x0000000d0400a986 */ /* 0x0003e2000c101124 */
[----:B------:R-:W-:-:S13]  /*2560*/  ISETP.LT.OR P2, PT, R0, 0x2, !P1 ;  /* 0x000000020000780c */ /* 0x000fda0004f41670 */
[----:B-1----:R-:W-:Y:S05]  /*2570*/  @P2 BRA `(.L_x_42) ;  /* 0x00000000000c2947 */ /* 0x002fea0003800000 */
[----:B------:R-:W2:Y:S02]  /*2580*/  LDG.E.U8 R99, desc[UR36][R2.64+0x1] ;  /* 0x0000012402637981 */ /* 0x000ea4000c1e1100 */
[----:B--2---:R-:W-:-:S05]  /*2590*/  PRMT R13, R99, 0x8880, RZ ;  /* 0x00008880630d7816 */ /* 0x004fca00000000ff */
[----:B------:R-:W-:-:S07]  /*25a0*/  IMAD R14, R13, R90, RZ ;  /* 0x0000005a0d0e7224 */ /* 0x000fce00078e02ff */
.L_x_42:
[----:B------:R-:W-:Y:S05]  /*25b0*/  BSYNC B1 ;  /* 0x0000000000017941 */ /* 0x000fea0003800000 */
.L_x_41:
[----:B------:R-:W-:Y:S01]  /*25c0*/  IADD3.X R9, R11, R103, R12, P3, P4 ;  /* 0x000000670b097210 */ /* 0x000fe20001fe840c */
[----:B------:R-:W-:Y:S01]  /*25d0*/  @!P2 IMAD R25, R25, R89, R14 ;  /* 0x000000591919a224 */ /* 0x000fe200078e020e */
[C---:B------:R-:W-:Y:S01]  /*25e0*/  ISETP.LT.OR P3, PT, R0.reuse, 0x1, !P0 ;  /* 0x000000010000780c */ /* 0x040fe20004761670 */
[----:B------:R-:W-:Y:S01]  /*25f0*/  BSSY B1, `(.L_x_43) ;  /* 0x0000008000017945 */ /* 0x000fe20003800000 */
[C---:B------:R-:W-:Y:S02]  /*2600*/  ISETP.LT.OR P4, PT, R0.reuse, 0x9, !P1 ;  /* 0x000000090000780c */ /* 0x040fe40004f81670 */
[----:B------:R1:W-:Y:S01]  /*2610*/  @!P2 STG.E.U8 desc[UR36][R4.64+0x1], R25 ;  /* 0x000001190400a986 */ /* 0x0003e2000c101124 */
[----:B------:R-:W-:-:S08]  /*2620*/  ISETP.LT.OR P2, PT, R0, 0x2, !P0 ;  /* 0x000000020000780c */ /* 0x000fd00004741670 */
[----:B------:R-:W-:Y:S05]  /*2630*/  @P3 BRA `(.L_x_44) ;  /* 0x00000000000c3947 */ /* 0x000fea0003800000 */
[----:B------:R-:W2:Y:S02]  /*2640*/  LDG.E.U8 R99, desc[UR36][R8.64] ;  /* 0x0000002408637981 */ /* 0x000ea4000c1e1100 */
[----:B--2---:R-:W-:-:S05]  /*2650*/  PRMT R11, R99, 0x8880, RZ ;  /* 0x00008880630b7816 */ /* 0x004fca00000000ff */
[----:B------:R-:W-:-:S07]  /*2660*/  IMAD R14, R11, R90, RZ ;  /* 0x0000005a0b0e7224 */ /* 0x000fce00078e02ff */
.L_x_44:
[----:B------:R-:W-:Y:S05]  /*2670*/  BSYNC B1 ;  /* 0x0000000000017941 */ /* 0x000fea0003800000 */
.L_x_43:
[----:B------:R-:W-:Y:S01]  /*2680*/  @!P3 IMAD R11, R26, R89, R14 ;  /* 0x000000591a0bb224 */ /* 0x000fe200078e020e */
[----:B------:R-:W-:Y:S04]  /*2690*/  BSSY B1, `(.L_x_45) ;  /* 0x0000006000017945 */ /* 0x000fe80003800000 */
[----:B------:R2:W-:Y:S01]  /*26a0*/  @!P3 STG.E.U8 desc[UR36][R6.64], R11 ;  /* 0x0000000b0600b986 */ /* 0x0005e2000c101124 */
[----:B------:R-:W-:Y:S05]  /*26b0*/  @P2 BRA `(.L_x_46) ;  /* 0x00000000000c2947 */ /* 0x000fea0003800000 */
[----:B------:R-:W2:Y:S02]  /*26c0*/  LDG.E.U8 R99, desc[UR36][R8.64+0x1] ;  /* 0x0000012408637981 */ /* 0x000ea4000c1e1100 */
[----:B--2---:R-:W-:-:S05]  /*26d0*/  PRMT R11, R99, 0x8880, RZ ;  /* 0x00008880630b7816 */ /* 0x004fca00000000ff */
[----:B------:R-:W-:-:S07]  /*26e0*/  IMAD R14, R11, R90, RZ ;  /* 0x0000005a0b0e7224 */ /* 0x000fce00078e02ff */
.L_x_46:
[----:B------:R-:W-:Y:S05]  /*26f0*/  BSYNC B1 ;  /* 0x0000000000017941 */ /* 0x000fea0003800000 */
.L_x_45:
[----:B------:R-:W-:Y:S01]  /*2700*/  @!P2 IMAD R27, R27, R89, R14 ;  /* 0x000000591b1ba224 */ /* 0x000fe200078e020e */
[----:B------:R-:W-:Y:S04]  /*2710*/  BSSY B1, `(.L_x_47) ;  /* 0x0000006000017945 */ /* 0x000fe80003800000 */
[----:B------:R3:W-:Y:S01]  /*2720*/  @!P2 STG.E.U8 desc[UR36][R6.64+0x1], R27 ;  /* 0x0000011b0600a986 */ /* 0x0007e2000c101124 */
[----:B------:R-:W-:Y:S05]  /*2730*/  @P4 BRA `(.L_x_48) ;  /* 0x00000000000c4947 */ /* 0x000fea0003800000 */
[----:B------:R-:W2:Y:S02]  /*2740*/  LDG.E.U8 R99, desc[UR36][R2.64+0x8] ;  /* 0x0000082402637981 */ /* 0x000ea4000c1e1100 */
[----:B--2---:R-:W-:-:S05]  /*2750*/  PRMT R11, R99, 0x8880, RZ ;  /* 0x00008880630b7816 */ /* 0x004fca00000000ff */
[----:B------:R-:W-:-:S07]  /*2760*/  IMAD R14, R11, R90, RZ ;  /* 0x0000005a0b0e7224 */ /* 0x000fce00078e02ff */
.L_x_48:
[----:B------:R-:W-:Y:S05]  /*2770*/  BSYNC B1 ;  /* 0x0000000000017941 */ /* 0x000fea0003800000 */
.L_x_47:
[----:B------:R-:W-:Y:S01]  /*2780*/  ISETP.LT.OR P2, PT, R0, 0xa, !P1 ;  /* 0x0000000a0000780c */ /* 0x000fe20004f41670 */
[----:B--2---:R-:W-:Y:S01]  /*2790*/  @!P4 IMAD R11, R28, R89, R14 ;  /* 0x000000591c0bc224 */ /* 0x004fe200078e020e */
[----:B------:R-:W-:Y:S01]  /*27a0*/  BSSY B1, `(.L_x_49) ;  /* 0x0000008000017945 */ /* 0x000fe20003800000 */
[----:B------:R-:W-:-:S03]  /*27b0*/  ISETP.LT.OR P3, PT, R0, 0x9, !P0 ;  /* 0x000000090000780c */ /* 0x000fc60004761670 */
[----:B------:R2:W-:Y:S01]  /*27c0*/  @!P4 STG.E.U8 desc[UR36][R4.64+0x8], R11 ;  /* 0x0000080b0400c986 */ /* 0x0005e2000c101124 */
[----:B------:R-:W-:-:S06]  /*27d0*/  ISETP.LT.OR P4, PT, R0, 0xa, !P0 ;  /* 0x0000000a0000780c */ /* 0x000fcc0004781670 */
[----:B------:R-:W-:Y:S07]  /*27e0*/  @P2 BRA `(.L_x_50) ;  /* 0x00000000000c2947 */ /* 0x000fee0003800000 */
[----:B------:R-:W2:Y:S02]  /*27f0*/  LDG.E.U8 R99, desc[UR36][R2.64+0x9] ;  /* 0x0000092402637981 */ /* 0x000ea4000c1e1100 */
[----:B--2---:R-:W-:-:S05]  /*2800*/  PRMT R11, R99, 0x8880, RZ ;  /* 0x00008880630b7816 */ /* 0x004fca00000000ff */
[----:B------:R-:W-:-:S07]  /*2810*/  IMAD R14, R11, R90, RZ ;  /* 0x0000005a0b0e7224 */ /* 0x000fce00078e02ff */
.L_x_50:
[----:B------:R-:W-:Y:S05]  /*2820*/  BSYNC B1 ;  /* 0x0000000000017941 */ /* 0x000fea0003800000 */
.L_x_49:
[----:B------:R-:W-:Y:S01]  /*2830*/  @!P2 IMAD R29, R29, R89, R14 ;  /* 0x000000591d1da224 */ /* 0x000fe200078e020e */
[----:B------:R-:W-:Y:S04]  /*2840*/  BSSY B1, `(.L_x_51) ;  /* 0x0000006000017945 */ /* 0x000fe80003800000 */
[----:B------:R4:W-:Y:S01]  /*2850*/  @!P2 STG.E.U8 desc[UR36][R4.64+0x9], R29 ;  /* 0x0000091d0400a986 */ /* 0x0009e2000c101124 */
[----:B------:R-:W-:Y:S05]  /*2860*/  @P3 BRA `(.L_x_52) ;  /* 0x00000000000c3947 */ /* 0x000fea0003800000 */
[----:B------:R-:W2:Y:S02]  /*2870*/  LDG.E.U8 R99, desc[UR36][R8.64+0x8] ;  /* 0x0000082408637981 */ /* 0x000ea4000c1e1100 */
[----:B--2---:R-:W-:-:S05]  /*2880*/  PRMT R11, R99, 0x8880, RZ ;  /* 0x00008880630b7816 */ /* 0x004fca00000000ff */
[----:B------:R-:W-:-:S07]  /*2890*/  IMAD R14, R11, R90, RZ ;  /* 0x0000005a0b0e7224 */ /* 0x000fce00078e02ff */
.L_x_52:
[----:B------:R-:W-:Y:S05]  /*28a0*/  BSYNC B1 ;  /* 0x0000000000017941 */ /* 0x000fea0003800000 */
.L_x_51:
[----:B--2---:R-:W-:Y:S01]  /*28b0*/  @!P3 IMAD R11, R30, R89, R14 ;  /* 0x000000591e0bb224 */ /* 0x004fe200078e020e */
[----:B------:R-:W-:Y:S04]  /*28c0*/  BSSY B1, `(.L_x_53) ;  /* 0x0000006000017945 */ /* 0x000fe80003800000 */
[----:B------:R2:W-:Y:S01]  /*28d0*/  @!P3 STG.E.U8 desc[UR36][R6.64+0x8], R11 ;  /* 0x0000080b0600b986 */ /* 0x0005e2000c101124 */
[----:B------:R-:W-:Y:S05]  /*28e0*/  @P4 BRA `(.L_x_54) ;  /* 0x00000000000c4947 */ /* 0x000fea0003800000 */
[----:B------:R-:W2:Y:S02]  /*28f0*/  LDG.E.U8 R99, desc[UR36][R8.64+0x9] ;  /* 0x0000092408637981 */ /* 0x000ea4000c1e1100 */
[----:B--2---:R-:W-:-:S05]  /*2900*/  PRMT R11, R99, 0x8880, RZ ;  /* 0x00008880630b7816 */ /* 0x004fca00000000ff */
[----:B------:R-:W-:-:S07]  /*2910*/  IMAD R14, R11, R90, RZ ;  /* 0x0000005a0b0e7224 */ /* 0x000fce00078e02ff */
.L_x_54:
[----:B------:R-:W-:Y:S05]  /*2920*/  BSYNC B1 ;  /* 0x0000000000017941 */ /* 0x000fea0003800000 */
.L_x_53:
[C---:B------:R-:W-:Y:S01]  /*2930*/  ISETP.LT.OR P2, PT, R0.reuse, 0x11, !P1 ;  /* 0x000000110000780c */ /* 0x040fe20004f41670 */
[----:B------:R-:W-:Y:S01]  /*2940*/  @!P4 IMAD R31, R31, R89, R14 ;  /* 0x000000591f1fc224 */ /* 0x000fe200078e020e */
        /* <DEDUP_REMOVED lines=8> */
.L_x_56:
[----:B------:R-:W-:Y:S05]  /*29d0*/  BSYNC B1 ;  /* 0x0000000000017941 */ /* 0x000fea0003800000 */
.L_x_55:
[----:B--2---:R-:W-:Y:S01]  /*29e0*/  @!P2 IMAD R11, R32, R89, R14 ;  /* 0x00000059200ba224 */ /* 0x004fe200078e020e */
[----:B------:R-:W-:Y:S04]  /*29f0*/  BSSY B1, `(.L_x_57) ;  /* 0x0000006000017945 */ /* 0x000fe80003800000 */
[----:B------:R2:W-:Y:S01]  /*2a00*/  @!P2 STG.E.U8 desc[UR36][R4.64+0x10], R11 ;  /* 0x0000100b0400a986 */ /* 0x0005e2000c101124 */
[----:B------:R-:W-:Y:S05]  /*2a10*/  @P3 BRA `(.L_x_58) ;  /* 0x00000000000c3947 */ /* 0x000fea0003800000 */
[----:B------:R-:W2:Y:S02]  /*2a20*/  LDG.E.U8 R99, desc[UR36][R2.64+0x11] ;  /* 0x0000112402637981 */ /* 0x000ea4000c1e1100 */
[----:B--2---:R-:W-:-:S05]  /*2a30*/  PRMT R11, R99, 0x8880, RZ ;  /* 0x00008880630b7816 */ /* 0x004fca00000000ff */
[----:B------:R-:W-:-:S07]  /*2a40*/  IMAD R14, R11, R90, RZ ;  /* 0x0000005a0b0e7224 */ /* 0x000fce00078e02ff */
.L_x_58:
[----:B------:R-:W-:Y:S05]  /*2a50*/  BSYNC B1 ;  /* 0x0000000000017941 */ /* 0x000fea0003800000 */
.L_x_57:
[----:B------:R-:W-:Y:S01]  /*2a60*/  @!P3 IMAD R33, R33, R89, R14 ;  /* 0x000000592121b224 */ /* 0x000fe200078e020e */
[----:B------:R-:W-:Y:S04]  /*2a70*/  BSSY B1, `(.L_x_59) ;  /* 0x0000006000017945 */ /* 0x000fe80003800000 */
[----:B------:R0:W-:Y:S01]  /*2a80*/  @!P3 STG.E.U8 desc[UR36][R4.64+0x11], R33 ;  /* 0x000011210400b986 */ /* 0x0001e2000c101124 */
[----:B------:R-:W-:Y:S05]  /*2a90*/  @P4 BRA `(.L_x_60) ;  /* 0x00000000000c4947 */ /* 0x000fea0003800000 */
[----:B------:R-:W2:Y:S02]  /*2aa0*/  LDG.E.U8 R99, desc[UR36][R8.64+0x10] ;  /* 0x0000102408637981 */ /* 0x000ea4000c1e1100 */
[----:B--2---:R-:W-:-:S05]  /*2ab0*/  PRMT R11, R99, 0x8880, RZ ;  /* 0x00008880630b7816 */ /* 0x004fca00000000ff */
[----:B------:R-:W-:-:S07]  /*2ac0*/  IMAD R14, R11, R90, RZ ;  /* 0x0000005a0b0e7224 */ /* 0x000fce00078e02ff */
.L_x_60:
[----:B------:R-:W-:Y:S05]  /*2ad0*/  BSYNC B1 ;  /* 0x0000000000017941 */ /* 0x000fea0003800000 */
.L_x_59:
        /* <DEDUP_REMOVED lines=10> */
.L_x_62:
[----:B------:R-:W-:Y:S05]  /*2b80*/  BSYNC B1 ;  /* 0x0000000000017941 */ /* 0x000fea0003800000 */
.L_x_61:
[----:B------:R-:W-:Y:S01]  /*2b90*/  @!P2 IMAD R35, R35, R89, R14 ;  /* 0x000000592323a224 */ /* 0x000fe200078e020e */
[----:B------:R-:W-:Y:S04]  /*2ba0*/  BSSY B1, `(.L_x_63) ;  /* 0x0000006000017945 */ /* 0x000fe80003800000 */
[----:B------:R0:W-:Y:S01]  /*2bb0*/  @!P2 STG.E.U8 desc[UR36][R6.64+0x11], R35 ;  /* 0x000011230600a986 */ /* 0x0001e2000c101124 */
[----:B------:R-:W-:Y:S05]  /*2bc0*/  @P3 BRA `(.L_x_64) ;  /* 0x00000000000c3947 */ /* 0x000fea0003800000 */
[----:B------:R-:W2:Y:S02]  /*2bd0*/  LDG.E.U8 R99, desc[UR36][R2.64+0x18] ;  /* 0x0000182402637981 */ /* 0x000ea4000c1e1100 */
[----:B--2---:R-:W-:-:S05]  /*2be0*/  PRMT R11, R99, 0x8880, RZ ;  /* 0x00008880630b7816 */ /* 0x004fca00000000ff */
[----:B------:R-:W-:-:S07]  /*2bf0*/  IMAD R14, R11, R90, RZ ;  /* 0x0000005a0b0e7224 */ /* 0x000fce00078e02ff */
.L_x_64:
[----:B------:R-:W-:Y:S05]  /*2c00*/  BSYNC B1 ;  /* 0x0000000000017941 */ /* 0x000fea0003800000 */
.L_x_63:
[----:B--2---:R-:W-:Y:S01]  /*2c10*/  @!P3 IMAD R11, R36, R89, R14 ;  /* 0x00000059240bb224 */ /* 0x004fe200078e020e */
[----:B------:R-:W-:Y:S04]  /*2c20*/  BSSY B1, `(.L_x_65) ;  /* 0x0000006000017945 */ /* 0x000fe80003800000 */
[----:B------:R2:W-:Y:S01]  /*2c30*/  @!P3 STG.E.U8 desc[UR36][R4.64+0x18], R11 ;  /* 0x0000180b0400b986 */ /* 0x0005e2000c101124 */
[----:B------:R-:W-:Y:S05]  /*2c40*/  @P4 BRA `(.L_x_66) ;  /* 0x00000000000c4947 */ /* 0x000fea0003800000 */
[----:B------:R-:W2:Y:S02]  /*2c50*/  LDG.E.U8 R99, desc[UR36][R2.64+0x19] ;  /* 0x0000192402637981 */ /* 0x000ea4000c1e1100 */
[----:B--2---:R-:W-:-:S05]  /*2c60*/  PRMT R11, R99, 0x8880, RZ ;  /* 0x00008880630b7816 */ /* 0x004fca00000000ff */
[----:B------:R-:W-:-:S07]  /*2c70*/  IMAD R14, R11, R90, RZ ;  /* 0x0000005a0b0e7224 */ /* 0x000fce00078e02ff */
.L_x_66:
[----:B------:R-:W-:Y:S05]  /*2c80*/  BSYNC B1 ;  /* 0x0000000000017941 */ /* 0x000fea0003800000 */
.L_x_65:
        /* <DEDUP_REMOVED lines=10> */
.L_x_68:
[----:B------:R-:W-:Y:S05]  /*2d30*/  BSYNC B1 ;  /* 0x0000000000017941 */ /* 0x000fea0003800000 */
.L_x_67:
[----:B--2---:R-:W-:Y:S01]  /*2d40*/  @!P2 IMAD R11, R38, R89, R14 ;  /* 0x00000059260ba224 */ /* 0x004fe200078e020e */
[----:B------:R-:W-:Y:S04]  /*2d50*/  BSSY B1, `(.L_x_69) ;  /* 0x0000006000017945 */ /* 0x000fe80003800000 */
[----:B------:R2:W-:Y:S01]  /*2d60*/  @!P2 STG.E.U8 desc[UR36][R6.64+0x18], R11 ;  /* 0x0000180b0600a986 */ /* 0x0005e2000c101124 */
[----:B------:R-:W-:Y:S05]  /*2d70*/  @P3 BRA `(.L_x_70) ;  /* 0x00000000000c3947 */ /* 0x000fea0003800000 */
[----:B------:R-:W2:Y:S02]  /*2d80*/  LDG.E.U8 R99, desc[UR36][R8.64+0x19] ;  /* 0x0000192408637981 */ /* 0x000ea4000c1e1100 */
[----:B--2---:R-:W-:-:S05]  /*2d90*/  PRMT R11, R99, 0x8880, RZ ;  /* 0x00008880630b7816 */ /* 0x004fca00000000ff */
[----:B------:R-:W-:-:S07]  /*2da0*/  IMAD R14, R11, R90, RZ ;  /* 0x0000005a0b0e7224 */ /* 0x000fce00078e02ff */
.L_x_70:
[----:B------:R-:W-:Y:S05]  /*2db0*/  BSYNC B1 ;  /* 0x0000000000017941 */ /* 0x000fea0003800000 */
.L_x_69:
[----:B------:R-:W-:Y:S01]  /*2dc0*/  @!P3 IMAD R39, R39, R89, R14 ;  /* 0x000000592727b224 */ /* 0x000fe200078e020e */
[----:B------:R-:W-:Y:S04]  /*2dd0*/  BSSY B1, `(.L_x_71) ;  /* 0x0000006000017945 */ /* 0x000fe80003800000 */
[----:B------:R0:W-:Y:S01]  /*2de0*/  @!P3 STG.E.U8 desc[UR36][R6.64+0x19], R39 ;  /* 0x000019270600b986 */ /* 0x0001e2000c101124 */
[----:B------:R-:W-:Y:S05]  /*2df0*/  @P4 BRA `(.L_x_72) ;  /* 0x00000000000c4947 */ /* 0x000fea0003800000 */
[----:B------:R-:W2:Y:S02]  /*2e00*/  LDG.E.U8 R99, desc[UR36][R2.64+0x20] ;  /* 0x0000202402637981 */ /* 0x000ea4000c1e1100 */
[----:B--2---:R-:W-:-:S05]  /*2e10*/  PRMT R11, R99, 0x8880, RZ ;  /* 0x00008880630b7816 */ /* 0x004fca00000000ff */
[----:B------:R-:W-:-:S07]  /*2e20*/  IMAD R14, R11, R90, RZ ;  /* 0x0000005a0b0e7224 */ /* 0x000fce00078e02ff */
.L_x_72:
[----:B------:R-:W-:Y:S05]  /*2e30*/  BSYNC B1 ;  /* 0x0000000000017941 */ /* 0x000fea0003800000 */
.L_x_71:
        /* <DEDUP_REMOVED lines=10> */
.L_x_74:
[----:B------:R-:W-:Y:S05]  /*2ee0*/  BSYNC B1 ;  /* 0x0000000000017941 */ /* 0x000fea0003800000 */
.L_x_73:
[----:B------:R-:W-:Y:S01]  /*2ef0*/  @!P2 IMAD R41, R41, R89, R14 ;  /* 0x000000592929a224 */ /* 0x000fe200078e020e */
[----:B------:R-:W-:Y:S04]  /*2f00*/  BSSY B1, `(.L_x_75) ;  /* 0x0000006000017945 */ /* 0x000fe80003800000 */
[----:B------:R0:W-:Y:S01]  /*2f10*/  @!P2 STG.E.U8 desc[UR36][R4.64+0x21], R41 ;  /* 0x000021290400a986 */ /* 0x0001e2000c101124 */
[----:B------:R-:W-:Y:S05]  /*2f20*/  @P3 BRA `(.L_x_76) ;  /* 0x00000000000c3947 */ /* 0x000fea0003800000 */
[----:B------:R-:W2:Y:S02]  /*2f30*/  LDG.E.U8 R99, desc[UR36][R8.64+0x20] ;  /* 0x0000202408637981 */ /* 0x000ea4000c1e1100 */
[----:B--2---:R-:W-:-:S05]  /*2f40*/  PRMT R11, R99, 0x8880, RZ ;  /* 0x00008880630b7816 */ /* 0x004fca00000000ff */
[----:B------:R-:W-:-:S07]  /*2f50*/  IMAD R14, R11, R90, RZ ;  /* 0x0000005a0b0e7224 */ /* 0x000fce00078e02ff */
.L_x_76:
[----:B------:R-:W-:Y:S05]  /*2f60*/  BSYNC B1 ;  /* 0x0000000000017941 */ /* 0x000fea0003800000 */
.L_x_75:
[----:B--2---:R-:W-:Y:S01]  /*2f70*/  @!P3 IMAD R11, R42, R89, R14 ;  /* 0x000000592a0bb224 */ /* 0x004fe200078e020e */
[----:B------:R-:W-:Y:S04]  /*2f80*/  BSSY B1, `(.L_x_77) ;  /* 0x0000006000017945 */ /* 0x000fe80003800000 */
[----:B------:R2:W-:Y:S01]  /*2f90*/  @!P3 STG.E.U8 desc[UR36][R6.64+0x20], R11 ;  /* 0x0000200b0600b986 */ /* 0x0005e2000c101124 */
[----:B------:R-:W-:Y:S05]  /*2fa0*/  @P4 BRA `(.L_x_78) ;  /* 0x00000000000c4947 */ /* 0x000fea0003800000 */
[----:B------:R-:W2:Y:S02]  /*2fb0*/  LDG.E.U8 R99, desc[UR36][R8.64+0x21] ;  /* 0x0000212408637981 */ /* 0x000ea4000c1e1100 */
[----:B--2---:R-:W-:-:S05]  /*2fc0*/  PRMT R11, R99, 0x8880, RZ ;  /* 0x00008880630b7816 */ /* 0x004fca00000000ff */
[----:B------:R-:W-:-:S07]  /*2fd0*/  IMAD R14, R11, R90, RZ ;  /* 0x0000005a0b0e7224 */ /* 0x000fce00078e02ff */
.L_x_78:
[----:B------:R-:W-:Y:S05]  /*2fe0*/  BSYNC B1 ;  /* 0x0000000000017941 */ /* 0x000fea0003800000 */
.L_x_77:
        /* <DEDUP_REMOVED lines=10> */
.L_x_80:
[----:B------:R-:W-:Y:S05]  /*3090*/  BSYNC B1 ;  /* 0x0000000000017941 */ /* 0x000fea0003800000 */
.L_x_79:
[----:B--2---:R-:W-:Y:S01]  /*30a0*/  @!P2 IMAD R11, R44, R89, R14 ;  /* 0x000000592c0ba224 */ /* 0x004fe200078e020e */
[----:B------:R-:W-:Y:S04]  /*30b0*/  BSSY B1, `(.L_x_81) ;  /* 0x0000006000017945 */ /* 0x000fe80003800000 */
[----:B------:R2:W-:Y:S01]  /*30c0*/  @!P2 STG.E.U8 desc[UR36][R4.64+0x28], R11 ;  /* 0x0000280b0400a986 */ /* 0x0005e2000c101124 */
[----:B------:R-:W-:Y:S05]  /*30d0*/  @P3 BRA `(.L_x_82) ;  /* 0x00000000000c3947 */ /* 0x000fea0003800000 */
[----:B------:R-:W2:Y:S02]  /*30e0*/  LDG.E.U8 R99, desc[UR36][R2.64+0x29] ;  /* 0x0000292402637981 */ /* 0x000ea4000c1e1100 */
[----:B--2---:R-:W-:-:S05]  /*30f0*/  PRMT R11, R99, 0x8880, RZ ;  /* 0x00008880630b7816 */ /* 0x004fca00000000ff */
[----:B------:R-:W-:-:S07]  /*3100*/  IMAD R14, R11, R90, RZ ;  /* 0x0000005a0b0e7224 */ /* 0x000fce00078e02ff */
.L_x_82:
[----:B------:R-:W-:Y:S05]  /*3110*/  BSYNC B1 ;  /* 0x0000000000017941 */ /* 0x000fea0003800000 */
.L_x_81:
[----:B------:R-:W-:Y:S01]  /*3120*/  @!P3 IMAD R45, R45, R89, R14 ;  /* 0x000000592d2db224 */ /* 0x000fe200078e020e */
[----:B------:R-:W-:Y:S04]  /*3130*/  BSSY B1, `(.L_x_83) ;  /* 0x0000006000017945 */ /* 0x000fe80003800000 */
[----:B------:R0:W-:Y:S01]  /*3140*/  @!P3 STG.E.U8 desc[UR36][R4.64+0x29], R45 ;  /* 0x0000292d0400b986 */ /* 0x0001e2000c101124 */
[----:B------:R-:W-:Y:S05]  /*3150*/  @P4 BRA `(.L_x_84) ;  /* 0x00000000000c4947 */ /* 0x000fea0003800000 */
[----:B------:R-:W2:Y:S02]  /*3160*/  LDG.E.U8 R99, desc[UR36][R8.64+0x28] ;  /* 0x0000282408637981 */ /* 0x000ea4000c1e1100 */
[----:B--2---:R-:W-:-:S05]  /*3170*/  PRMT R11, R99, 0x8880, RZ ;  /* 0x00008880630b7816 */ /* 0x004fca00000000ff */
[----:B------:R-:W-:-:S07]  /*3180*/  IMAD R14, R11, R90, RZ ;  /* 0x0000005a0b0e7224 */ /* 0x000fce00078e02ff */
.L_x_84:
[----:B------:R-:W-:Y:S05]  /*3190*/  BSYNC B1 ;  /* 0x0000000000017941 */ /* 0x000fea0003800000 */
.L_x_83:
        /* <DEDUP_REMOVED lines=10> */
.L_x_86:
[----:B------:R-:W-:Y:S05]  /*3240*/  BSYNC B1 ;  /* 0x0000000000017941 */ /* 0x000fea0003800000 */
.L_x_85:
[----:B------:R-:W-:Y:S01]  /*3250*/  @!P2 IMAD R47, R47, R89, R14 ;  /* 0x000000592f2fa224 */ /* 0x000fe200078e020e */
[----:B------:R-:W-:Y:S04]  /*3260*/  BSSY B1, `(.L_x_87) ;  /* 0x0000006000017945 */ /* 0x000fe80003800000 */
[----:B------:R0:W-:Y:S01]  /*3270*/  @!P2 STG.E.U8 desc[UR36][R6.64+0x29], R47 ;  /* 0x0000292f0600a986 */ /* 0x0001e2000c101124 */
[----:B------:R-:W-:Y:S05]  /*3280*/  @P3 BRA `(.L_x_88) ;  /* 0x00000000000c3947 */ /* 0x000fea0003800000 */
[----:B------:R-:W2:Y:S02]  /*3290*/  LDG.E.U8 R99, desc[UR36][R2.64+0x30] ;  /* 0x0000302402637981 */ /* 0x000ea4000c1e1100 */
[----:B--2---:R-:W-:-:S05]  /*32a0*/  PRMT R11, R99, 0x8880, RZ ;  /* 0x00008880630b7816 */ /* 0x004fca00000000ff */
[----:B------:R-:W-:-:S07]  /*32b0*/  IMAD R14, R11, R90, RZ ;  /* 0x0000005a0b0e7224 */ /* 0x000fce00078e02ff */
.L_x_88:
[----:B------:R-:W-:Y:S05]  /*32c0*/  BSYNC B1 ;  /* 0x0000000000017941 */ /* 0x000fea0003800000 */
.L_x_87:
[----:B--2---:R-:W-:Y:S01]  /*32d0*/  @!P3 IMAD R11, R48, R89, R14 ;  /* 0x00000059300bb224 */ /* 0x004fe200078e020e */
[----:B------:R-:W-:Y:S04]  /*32e0*/  BSSY B1, `(.L_x_89) ;  /* 0x0000006000017945 */ /* 0x000fe80003800000 */
[----:B------:R2:W-:Y:S01]  /*32f0*/  @!P3 STG.E.U8 desc[UR36][R4.64+0x30], R11 ;  /* 0x0000300b0400b986 */ /* 0x0005e2000c101124 */
[----:B------:R-:W-:Y:S05]  /*3300*/  @P4 BRA `(.L_x_90) ;  /* 0x00000000000c4947 */ /* 0x000fea0003800000 */
[----:B------:R-:W2:Y:S02]  /*3310*/  LDG.E.U8 R99, desc[UR36][R2.64+0x31] ;  /* 0x0000312402637981 */ /* 0x000ea4000c1e1100 */
[----:B--2---:R-:W-:-:S05]  /*3320*/  PRMT R11, R99, 0x8880, RZ ;  /* 0x00008880630b7816 */ /* 0x004fca00000000ff */
[----:B------:R-:W-:-:S07]  /*3330*/  IMAD R14, R11, R90, RZ ;  /* 0x0000005a0b0e7224 */ /* 0x000fce00078e02ff */
.L_x_90:
[----:B------:R-:W-:Y:S05]  /*3340*/  BSYNC B1 ;  /* 0x0000000000017941 */ /* 0x000fea0003800000 */
.L_x_89:
        /* <DEDUP_REMOVED lines=10> */
.L_x_92:
[----:B------:R-:W-:Y:S05]  /*33f0*/  BSYNC B1 ;  /* 0x0000000000017941 */ /* 0x000fea0003800000 */
.L_x_91:
[----:B--2---:R-:W-:Y:S01]  /*3400*/  @!P2 IMAD R11, R50, R89, R14 ;  /* 0x00000059320ba224 */ /* 0x004fe200078e020e */
[----:B------:R-:W-:Y:S04]  /*3410*/  BSSY B1, `(.L_x_93) ;  /* 0x0000006000017945 */ /* 0x000fe80003800000 */
[----:B------:R2:W-:Y:S01]  /*3420*/  @!P2 STG.E.U8 desc[UR36][R6.64+0x30], R11 ;  /* 0x0000300b0600a986 */ /* 0x0005e2000c101124 */
[----:B------:R-:W-:Y:S05]  /*3430*/  @P3 BRA `(.L_x_94) ;  /* 0x00000000000c3947 */ /* 0x000fea0003800000 */
[----:B------:R-:W2:Y:S02]  /*3440*/  LDG.E.U8 R99, desc[UR36][R8.64+0x31] ;  /* 0x0000312408637981 */ /* 0x000ea4000c1e1100 */
[----:B--2---:R-:W-:-:S05]  /*3450*/  PRMT R11, R99, 0x8880, RZ ;  /* 0x00008880630b7816 */ /* 0x004fca00000000ff */
[----:B------:R-:W-:-:S07]  /*3460*/  IMAD R14, R11, R90, RZ ;  /* 0x0000005a0b0e7224 */ /* 0x000fce00078e02ff */
.L_x_94:
[----:B------:R-:W-:Y:S05]  /*3470*/  BSYNC B1 ;  /* 0x0000000000017941 */ /* 0x000fea0003800000 */
.L_x_93:
[----:B------:R-:W-:Y:S01]  /*3480*/  @!P3 IMAD R51, R51, R89, R14 ;  /* 0x000000593333b224 */ /* 0x000fe200078e020e */
[----:B------:R-:W-:Y:S04]  /*3490*/  BSSY B1, `(.L_x_95) ;  /* 0x0000006000017945 */ /* 0x000fe80003800000 */
[----:B------:R0:W-:Y:S01]  /*34a0*/  @!P3 STG.E.U8 desc[UR36][R6.64+0x31], R51 ;  /* 0x000031330600b986 */ /* 0x0001e2000c101124 */
[----:B------:R-:W-:Y:S05]  /*34b0*/  @P4 BRA `(.L_x_96) ;  /* 0x00000000000c4947 */ /* 0x000fea0003800000 */
[----:B------:R-:W2:Y:S02]  /*34c0*/  LDG.E.U8 R99, desc[UR36][R2.64+0x38] ;  /* 0x0000382402637981 */ /* 0x000ea4000c1e1100 */
[----:B--2---:R-:W-:-:S05]  /*34d0*/  PRMT R11, R99, 0x8880, RZ ;  /* 0x00008880630b7816 */ /* 0x004fca00000000ff */
[----:B------:R-:W-:-:S07]  /*34e0*/  IMAD R14, R11, R90, RZ ;  /* 0x0000005a0b0e7224 */ /* 0x000fce00078e02ff */
.L_x_96:
[----:B------:R-:W-:Y:S05]  /*34f0*/  BSYNC B1 ;  /* 0x0000000000017941 */ /* 0x000fea0003800000 */
.L_x_95:
        /* <DEDUP_REMOVED lines=10> */
.L_x_98:
[----:B------:R-:W-:Y:S05]  /*35a0*/  BSYNC B1 ;  /* 0x0000000000017941 */ /* 0x000fea0003800000 */
.L_x_97:
[----:B------:R-:W-:Y:S01]  /*35b0*/  @!P2 IMAD R53, R53, R89, R14 ;  /* 0x000000593535a224 */ /* 0x000fe200078e020e */
[----:B------:R-:W-:Y:S04]  /*35c0*/  BSSY B1, `(.L_x_99) ;  /* 0x0000006000017945 */ /* 0x000fe80003800000 */
[----:B------:R0:W-:Y:S01]  /*35d0*/  @!P2 STG.E.U8 desc[UR36][R4.64+0x39], R53 ;  /* 0x000039350400a986 */ /* 0x0001e2000c101124 */
[----:B------:R-:W-:Y:S05]  /*35e0*/  @P3 BRA `(.L_x_100) ;  /* 0x00000000000c3947 */ /* 0x000fea0003800000 */
[----:B------:R-:W2:Y:S02]  /*35f0*/  LDG.E.U8 R99, desc[UR36][R8.64+0x38] ;  /* 0x0000382408637981 */ /* 0x000ea4000c1e1100 */
[----:B--2---:R-:W-:-:S05]  /*3600*/  PRMT R11, R99, 0x8880, RZ ;  /* 0x00008880630b7816 */ /* 0x004fca00000000ff */
[----:B------:R-:W-:-:S07]  /*3610*/  IMAD R14, R11, R90, RZ ;  /* 0x0000005a0b0e7224 */ /* 0x000fce00078e02ff */
.L_x_100:
[----:B------:R-:W-:Y:S05]  /*3620*/  BSYNC B1 ;  /* 0x0000000000017941 */ /* 0x000fea0003800000 */
.L_x_99:
[----:B--2---:R-:W-:Y:S01]  /*3630*/  @!P3 IMAD R11, R54, R89, R14 ;  /* 0x00000059360bb224 */ /* 0x004fe200078e020e */
[----:B------:R-:W-:Y:S04]  /*3640*/  BSSY B1, `(.L_x_101) ;  /* 0x0000006000017945 */ /* 0x000fe80003800000 */
[----:B------:R2:W-:Y:S01]  /*3650*/  @!P3 STG.E.U8 desc[UR36][R6.64+0x38], R11 ;  /* 0x0000380b0600b986 */ /* 0x0005e2000c101124 */
[----:B------:R-:W-:Y:S05]  /*3660*/  @P4 BRA `(.L_x_102) ;  /* 0x00000000000c4947 */ /* 0x000fea0003800000 */
[----:B------:R-:W2:Y:S02]  /*3670*/  LDG.E.U8 R99, desc[UR36][R8.64+0x39] ;  /* 0x0000392408637981 */ /* 0x000ea4000c1e1100 */
[----:B--2---:R-:W-:-:S05]  /*3680*/  PRMT R11, R99, 0x8880, RZ ;  /* 0x00008880630b7816 */ /* 0x004fca00000000ff */
[----:B------:R-:W-:-:S07]  /*3690*/  IMAD R14, R11, R90, RZ ;  /* 0x0000005a0b0e7224 */ /* 0x000fce00078e02ff */
.L_x_102:
[----:B------:R-:W-:Y:S05]  /*36a0*/  BSYNC B1 ;  /* 0x0000000000017941 */ /* 0x000fea0003800000 */
.L_x_101:
        /* <DEDUP_REMOVED lines=10> */
.L_x_104:
[----:B------:R-:W-:Y:S05]  /*3750*/  BSYNC B1 ;  /* 0x0000000000017941 */ /* 0x000fea0003800000 */
.L_x_103:
[----:B--2---:R-:W-:Y:S01]  /*3760*/  @!P2 IMAD R11, R56, R89, R14 ;  /* 0x00000059380ba224 */ /* 0x004fe200078e020e */
[----:B------:R-:W-:Y:S04]  /*3770*/  BSSY B1, `(.L_x_105) ;  /* 0x0000006000017945 */ /* 0x000fe80003800000 */
[----:B------:R2:W-:Y:S01]  /*3780*/  @!P2 STG.E.U8 desc[UR36][R4.64+0x40], R11 ;  /* 0x0000400b0400a986 */ /* 0x0005e2000c101124 */
[----:B------:R-:W-:Y:S05]  /*3790*/  @P3 BRA `(.L_x_106) ;  /* 0x00000000000c3947 */ /* 0x000fea0003800000 */
[----:B------:R-:W2:Y:S02]  /*37a0*/  LDG.E.U8 R99, desc[UR36][R2.64+0x41] ;  /* 0x0000412402637981 */ /* 0x000ea4000c1e1100 */
[----:B--2---:R-:W-:-:S05]  /*37b0*/  PRMT R11, R99, 0x8880, RZ ;  /* 0x00008880630b7816 */ /* 0x004fca00000000ff */
[----:B------:R-:W-:-:S07]  /*37c0*/  IMAD R14, R11, R90, RZ ;  /* 0x0000005a0b0e7224 */ /* 0x000fce00078e02ff */
.L_x_106:
[----:B------:R-:W-:Y:S05]  /*37d0*/  BSYNC B1 ;  /* 0x0000000000017941 */ /* 0x000fea0003800000 */
.L_x_105:
[----:B------:R-:W-:Y:S01]  /*37e0*/  @!P3 IMAD R57, R57, R89, R14 ;  /* 0x000000593939b224 */ /* 0x000fe200078e020e */
[----:B------:R-:W-:Y:S04]  /*37f0*/  BSSY B1, `(.L_x_107) ;  /* 0x0000006000017945 */ /* 0x000fe80003800000 */
[----:B------:R0:W-:Y:S01]  /*3800*/  @!P3 STG.E.U8 desc[UR36][R4.64+0x41], R57 ;  /* 0x000041390400b986 */ /* 0x0001e2000c101124 */
[----:B------:R-:W-:Y:S05]  /*3810*/  @P4 BRA `(.L_x_108) ;  /* 0x00000000000c4947 */ /* 0x000fea0003800000 */
[----:B------:R-:W2:Y:S02]  /*3820*/  LDG.E.U8 R99, desc[UR36][R8.64+0x40] ;  /* 0x0000402408637981 */ /* 0x000ea4000c1e1100 */
[----:B--2---:R-:W-:-:S05]  /*3830*/  PRMT R11, R99, 0x8880, RZ ;  /* 0x00008880630b7816 */ /* 0x004fca00000000ff */
[----:B------:R-:W-:-:S07]  /*3840*/  IMAD R14, R11, R90, RZ ;  /* 0x0000005a0b0e7224 */ /* 0x000fce00078e02ff */
.L_x_108:
[----:B------:R-:W-:Y:S05]  /*3850*/  BSYNC B1 ;  /* 0x0000000000017941 */ /* 0x000fea0003800000 */
.L_x_107:
        /* <DEDUP_REMOVED lines=10> */
.L_x_110:
[----:B------:R-:W-:Y:S05]  /*3900*/  BSYNC B1 ;  /* 0x0000000000017941 */ /* 0x000fea0003800000 */
.L_x_109:
[----:B------:R-:W-:Y:S01]  /*3910*/  @!P2 IMAD R59, R59, R89, R14 ;  /* 0x000000593b3ba224 */ /* 0x000fe200078e020e */
[----:B------:R-:W-:Y:S04]  /*3920*/  BSSY B1, `(.L_x_111) ;  /* 0x0000006000017945 */ /* 0x000fe80003800000 */
[----:B------:R0:W-:Y:S01]  /*3930*/  @!P2 STG.E.U8 desc[UR36][R6.64+0x41], R59 ;  /* 0x0000413b0600a986 */ /* 0x0001e2000c101124 */
[----:B------:R-:W-:Y:S05]  /*3940*/  @P3 BRA `(.L_x_112) ;  /* 0x00000000000c3947 */ /* 0x000fea0003800000 */
[----:B------:R-:W2:Y:S02]  /*3950*/  LDG.E.U8 R99, desc[UR36][R2.64+0x48] ;  /* 0x0000482402637981 */ /* 0x000ea4000c1e1100 */
[----:B--2---:R-:W-:-:S05]  /*3960*/  PRMT R11, R99, 0x8880, RZ ;  /* 0x00008880630b7816 */ /* 0x004fca00000000ff */
[----:B------:R-:W-:-:S07]  /*3970*/  IMAD R14, R11, R90, RZ ;  /* 0x0000005a0b0e7224 */ /* 0x000fce00078e02ff */
.L_x_112:
[----:B------:R-:W-:Y:S05]  /*3980*/  BSYNC B1 ;  /* 0x0000000000017941 */ /* 0x000fea0003800000 */
.L_x_111:
[----:B--2---:R-:W-:Y:S01]  /*3990*/  @!P3 IMAD R11, R60, R89, R14 ;  /* 0x000000593c0bb224 */ /* 0x004fe200078e020e */
[----:B------:R-:W-:Y:S04]  /*39a0*/  BSSY B1, `(.L_x_113) ;  /* 0x0000006000017945 */ /* 0x000fe80003800000 */
[----:B------:R2:W-:Y:S01]  /*39b0*/  @!P3 STG.E.U8 desc[UR36][R4.64+0x48], R11 ;  /* 0x0000480b0400b986 */ /* 0x0005e2000c101124 */
[----:B------:R-:W-:Y:S05]  /*39c0*/  @P4 BRA `(.L_x_114) ;  /* 0x00000000000c4947 */ /* 0x000fea0003800000 */
[----:B------:R-:W2:Y:S02]  /*39d0*/  LDG.E.U8 R99, desc[UR36][R2.64+0x49] ;  /* 0x0000492402637981 */ /* 0x000ea4000c1e1100 */
[----:B--2---:R-:W-:-:S05]  /*39e0*/  PRMT R11, R99, 0x8880, RZ ;  /* 0x00008880630b7816 */ /* 0x004fca00000000ff */
[----:B------:R-:W-:-:S07]  /*39f0*/  IMAD R14, R11, R90, RZ ;  /* 0x0000005a0b0e7224 */ /* 0x000fce00078e02ff */
.L_x_114:
[----:B------:R-:W-:Y:S05]  /*3a00*/  BSYNC B1 ;  /* 0x0000000000017941 */ /* 0x000fea0003800000 */
.L_x_113:
        /* <DEDUP_REMOVED lines=10> */
.L_x_116:
[----:B------:R-:W-:Y:S05]  /*3ab0*/  BSYNC B1 ;  /* 0x0000000000017941 */ /* 0x000fea0003800000 */
.L_x_115:
[----:B--2---:R-:W-:Y:S01]  /*3ac0*/  @!P2 IMAD R11, R62, R89, R14 ;  /* 0x000000593e0ba224 */ /* 0x004fe200078e020e */
[----:B------:R-:W-:Y:S04]  /*3ad0*/  BSSY B1, `(.L_x_117) ;  /* 0x0000006000017945 */ /* 0x000fe80003800000 */
[----:B------:R2:W-:Y:S01]  /*3ae0*/  @!P2 STG.E.U8 desc[UR36][R6.64+0x48], R11 ;  /* 0x0000480b0600a986 */ /* 0x0005e2000c101124 */
[----:B------:R-:W-:Y:S05]  /*3af0*/  @P3 BRA `(.L_x_118) ;  /* 0x00000000000c3947 */ /* 0x000fea0003800000 */
[----:B------:R-:W2:Y:S02]  /*3b00*/  LDG.E.U8 R99, desc[UR36][R8.64+0x49] ;  /* 0x0000492408637981 */ /* 0x000ea4000c1e1100 */
[----:B--2---:R-:W-:-:S05]  /*3b10*/  PRMT R11, R99, 0x8880, RZ ;  /* 0x00008880630b7816 */ /* 0x004fca00000000ff */
[----:B------:R-:W-:-:S07]  /*3b20*/  IMAD R14, R11, R90, RZ ;  /* 0x0000005a0b0e7224 */ /* 0x000fce00078e02ff */
.L_x_118:
[----:B------:R-:W-:Y:S05]  /*3b30*/  BSYNC B1 ;  /* 0x0000000000017941 */ /* 0x000fea0003800000 */
.L_x_117:
[----:B------:R-:W-:Y:S01]  /*3b40*/  @!P3 IMAD R63, R63, R89, R14 ;  /* 0x000000593f3fb224 */ /* 0x000fe200078e020e */
[----:B------:R-:W-:Y:S04]  /*3b50*/  BSSY B1, `(.L_x_119) ;  /* 0x0000006000017945 */ /* 0x000fe80003800000 */
[----:B------:R0:W-:Y:S01]  /*3b60*/  @!P3 STG.E.U8 desc[UR36][R6.64+0x49], R63 ;  /* 0x0000493f0600b986 */ /* 0x0001e2000c101124 */
[----:B------:R-:W-:Y:S05]  /*3b70*/  @P4 BRA `(.L_x_120) ;  /* 0x00000000000c4947 */ /* 0x000fea0003800000 */
[----:B------:R-:W2:Y:S02]  /*3b80*/  LDG.E.U8 R99, desc[UR36][R2.64+0x50] ;  /* 0x0000502402637981 */ /* 0x000ea4000c1e1100 */
[----:B--2---:R-:W-:-:S05]  /*3b90*/  PRMT R11, R99, 0x8880, RZ ;  /* 0x00008880630b7816 */ /* 0x004fca00000000ff */
[----:B------:R-:W-:-:S07]  /*3ba0*/  IMAD R14, R11, R90, RZ ;  /* 0x0000005a0b0e7224 */ /* 0x000fce00078e02ff */
.L_x_120:
[----:B------:R-:W-:Y:S05]  /*3bb0*/  BSYNC B1 ;  /* 0x0000000000017941 */ /* 0x000fea0003800000 */
.L_x_119:
        /* <DEDUP_REMOVED lines=10> */
.L_x_122:
[----:B------:R-:W-:Y:S05]  /*3c60*/  BSYNC B1 ;  /* 0x0000000000017941 */ /* 0x000fea0003800000 */
.L_x_121:
[----:B------:R-:W-:Y:S01]  /*3c70*/  @!P2 IMAD R65, R65, R89, R14 ;  /* 0x000000594141a224 */ /* 0x000fe200078e020e */
[----:B------:R-:W-:Y:S04]  /*3c80*/  BSSY B1, `(.L_x_123) ;  /* 0x0000006000017945 */ /* 0x000fe80003800000 */
[----:B------:R0:W-:Y:S01]  /*3c90*/  @!P2 STG.E.U8 desc[UR36][R4.64+0x51], R65 ;  /* 0x000051410400a986 */ /* 0x0001e2000c101124 */
[----:B------:R-:W-:Y:S05]  /*3ca0*/  @P3 BRA `(.L_x_124) ;  /* 0x00000000000c3947 */ /* 0x000fea0003800000 */
[----:B------:R-:W2:Y:S02]  /*3cb0*/  LDG.E.U8 R99, desc[UR36][R8.64+0x50] ;  /* 0x0000502408637981 */ /* 0x000ea4000c1e1100 */
[----:B--2---:R-:W-:-:S05]  /*3cc0*/  PRMT R11, R99, 0x8880, RZ ;  /* 0x00008880630b7816 */ /* 0x004fca00000000ff */
[----:B------:R-:W-:-:S07]  /*3cd0*/  IMAD R14, R11, R90, RZ ;  /* 0x0000005a0b0e7224 */ /* 0x000fce00078e02ff */
.L_x_124:
[----:B------:R-:W-:Y:S05]  /*3ce0*/  BSYNC B1 ;  /* 0x0000000000017941 */ /* 0x000fea0003800000 */
.L_x_123:
[----:B--2---:R-:W-:Y:S01]  /*3cf0*/  @!P3 IMAD R11, R66, R89, R14 ;  /* 0x00000059420bb224 */ /* 0x004fe200078e020e */
[----:B------:R-:W-:Y:S04]  /*3d00*/  BSSY B1, `(.L_x_125) ;  /* 0x0000006000017945 */ /* 0x000fe80003800000 */
[----:B------:R2:W-:Y:S01]  /*3d10*/  @!P3 STG.E.U8 desc[UR36][R6.64+0x50], R11 ;  /* 0x0000500b0600b986 */ /* 0x0005e2000c101124 */
[----:B------:R-:W-:Y:S05]  /*3d20*/  @P4 BRA `(.L_x_126) ;  /* 0x00000000000c4947 */ /* 0x000fea0003800000 */
[----:B------:R-:W2:Y:S02]  /*3d30*/  LDG.E.U8 R99, desc[UR36][R8.64+0x51] ;  /* 0x0000512408637981 */ /* 0x000ea4000c1e1100 */
[----:B--2---:R-:W-:-:S05]  /*3d40*/  PRMT R11, R99, 0x8880, RZ ;  /* 0x00008880630b7816 */ /* 0x004fca00000000ff */
[----:B------:R-:W-:-:S07]  /*3d50*/  IMAD R14, R11, R90, RZ ;  /* 0x0000005a0b0e7224 */ /* 0x000fce00078e02ff */
.L_x_126:
[----:B------:R-:W-:Y:S05]  /*3d60*/  BSYNC B1 ;  /* 0x0000000000017941 */ /* 0x000fea0003800000 */
.L_x_125:
        /* <DEDUP_REMOVED lines=10> */
.L_x_128:
[----:B------:R-:W-:Y:S05]  /*3e10*/  BSYNC B1 ;  /* 0x0000000000017941 */ /* 0x000fea0003800000 */
.L_x_127:
[----:B--2---:R-:W-:Y:S01]  /*3e20*/  @!P2 IMAD R11, R68, R89, R14 ;  /* 0x00000059440ba224 */ /* 0x004fe200078e020e */
[----:B------:R-:W-:Y:S04]  /*3e30*/  BSSY B1, `(.L_x_129) ;  /* 0x0000006000017945 */ /* 0x000fe80003800000 */
[----:B------:R2:W-:Y:S01]  /*3e40*/  @!P2 STG.E.U8 desc[UR36][R4.64+0x58], R11 ;  /* 0x0000580b0400a986 */ /* 0x0005e2000c101124 */
[----:B------:R-:W-:Y:S05]  /*3e50*/  @P3 BRA `(.L_x_130) ;  /* 0x00000000000c3947 */ /* 0x000fea0003800000 */
[----:B------:R-:W2:Y:S02]  /*3e60*/  LDG.E.U8 R99, desc[UR36][R2.64+0x59] ;  /* 0x0000592402637981 */ /* 0x000ea4000c1e1100 */
[----:B--2---:R-:W-:-:S05]  /*3e70*/  PRMT R11, R99, 0x8880, RZ ;  /* 0x00008880630b7816 */ /* 0x004fca00000000ff */
[----:B------:R-:W-:-:S07]  /*3e80*/  IMAD R14, R11, R90, RZ ;  /* 0x0000005a0b0e7224 */ /* 0x000fce00078e02ff */
.L_x_130:
[----:B------:R-:W-:Y:S05]  /*3e90*/  BSYNC B1 ;  /* 0x0000000000017941 */ /* 0x000fea0003800000 */
.L_x_129:
[----:B------:R-:W-:Y:S01]  /*3ea0*/  @!P3 IMAD R69, R69, R89, R14 ;  /* 0x000000594545b224 */ /* 0x000fe200078e020e */
[----:B------:R-:W-:Y:S04]  /*3eb0*/  BSSY B1, `(.L_x_131) ;  /* 0x0000006000017945 */ /* 0x000fe80003800000 */
[----:B------:R0:W-:Y:S01]  /*3ec0*/  @!P3 STG.E.U8 desc[UR36][R4.64+0x59], R69 ;  /* 0x000059450400b986 */ /* 0x0001e2000c101124 */
[----:B------:R-:W-:Y:S05]  /*3ed0*/  @P4 BRA `(.L_x_132) ;  /* 0x00000000000c4947 */ /* 0x000fea0003800000 */
[----:B------:R-:W2:Y:S02]  /*3ee0*/  LDG.E.U8 R99, desc[UR36][R8.64+0x58] ;  /* 0x0000582408637981 */ /* 0x000ea4000c1e1100 */
[----:B--2---:R-:W-:-:S05]  /*3ef0*/  PRMT R11, R99, 0x8880, RZ ;  /* 0x00008880630b7816 */ /* 0x004fca00000000ff */
[----:B------:R-:W-:-:S07]  /*3f00*/  IMAD R14, R11, R90, RZ ;  /* 0x0000005a0b0e7224 */ /* 0x000fce00078e02ff */
.L_x_132:
[----:B------:R-:W-:Y:S05]  /*3f10*/  BSYNC B1 ;  /* 0x0000000000017941 */ /* 0x000fea0003800000 */
.L_x_131:
        /* <DEDUP_REMOVED lines=10> */
.L_x_134:
[----:B------:R-:W-:Y:S05]  /*3fc0*/  BSYNC B1 ;  /* 0x0000000000017941 */ /* 0x000fea0003800000 */
.L_x_133:
[----:B------:R-:W-:Y:S01]  /*3fd0*/  @!P2 IMAD R71, R71, R89, R14 ;  /* 0x000000594747a224 */ /* 0x000fe200078e020e */
[----:B------:R-:W-:Y:S04]  /*3fe0*/  BSSY B1, `(.L_x_135) ;  /* 0x0000006000017945 */ /* 0x000fe80003800000 */
[----:B------:R0:W-:Y:S01]  /*3ff0*/  @!P2 STG.E.U8 desc[UR36][R6.64+0x59], R71 ;  /* 0x000059470600a986 */ /* 0x0001e2000c101124 */
[----:B------:R-:W-:Y:S05]  /*4000*/  @P3 BRA `(.L_x_136) ;  /* 0x00000000000c3947 */ /* 0x000fea0003800000 */
[----:B------:R-:W2:Y:S02]  /*4010*/  LDG.E.U8 R99, desc[UR36][R2.64+0x60] ;  /* 0x0000602402637981 */ /* 0x000ea4000c1e1100 */
[----:B--2---:R-:W-:-:S05]  /*4020*/  PRMT R11, R99, 0x8880, RZ ;  /* 0x00008880630b7816 */ /* 0x004fca00000000ff */
[----:B------:R-:W-:-:S07]  /*4030*/  IMAD R14, R11, R90, RZ ;  /* 0x0000005a0b0e7224 */ /* 0x000fce00078e02ff */
.L_x_136:
[----:B------:R-:W-:Y:S05]  /*4040*/  BSYNC B1 ;  /* 0x0000000000017941 */ /* 0x000fea0003800000 */
.L_x_135:
[----:B--2---:R-:W-:Y:S01]  /*4050*/  @!P3 IMAD R11, R72, R89, R14 ;  /* 0x00000059480bb224 */ /* 0x004fe200078e020e */
[----:B------:R-:W-:Y:S04]  /*4060*/  BSSY B1, `(.L_x_137) ;  /* 0x0000006000017945 */ /* 0x000fe80003800000 */
[----:B------:R2:W-:Y:S01]  /*4070*/  @!P3 STG.E.U8 desc[UR36][R4.64+0x60], R11 ;  /* 0x0000600b0400b986 */ /* 0x0005e2000c101124 */
[----:B------:R-:W-:Y:S05]  /*4080*/  @P4 BRA `(.L_x_138) ;  /* 0x00000000000c4947 */ /* 0x000fea0003800000 */
[----:B------:R-:W2:Y:S02]  /*4090*/  LDG.E.U8 R99, desc[UR36][R2.64+0x61] ;  /* 0x0000612402637981 */ /* 0x000ea4000c1e1100 */
[----:B--2---:R-:W-:-:S05]  /*40a0*/  PRMT R11, R99, 0x8880, RZ ;  /* 0x00008880630b7816 */ /* 0x004fca00000000ff */
[----:B------:R-:W-:-:S07]  /*40b0*/  IMAD R14, R11, R90, RZ ;  /* 0x0000005a0b0e7224 */ /* 0x000fce00078e02ff */
.L_x_138:
[----:B------:R-:W-:Y:S05]  /*40c0*/  BSYNC B1 ;  /* 0x0000000000017941 */ /* 0x000fea0003800000 */
.L_x_137:
        /* <DEDUP_REMOVED lines=10> */
.L_x_140:
[----:B------:R-:W-:Y:S05]  /*4170*/  BSYNC B1 ;  /* 0x0000000000017941 */ /* 0x000fea0003800000 */
.L_x_139:
[----:B--2---:R-:W-:Y:S01]  /*4180*/  @!P2 IMAD R11, R74, R89, R14 ;  /* 0x000000594a0ba224 */ /* 0x004fe200078e020e */
[----:B------:R-:W-:Y:S04]  /*4190*/  BSSY B1, `(.L_x_141) ;  /* 0x0000006000017945 */ /* 0x000fe80003800000 */
[----:B------:R2:W-:Y:S01]  /*41a0*/  @!P2 STG.E.U8 desc[UR36][R6.64+0x60], R11 ;  /* 0x0000600b0600a986 */ /* 0x0005e2000c101124 */
[----:B------:R-:W-:Y:S05]  /*41b0*/  @P3 BRA `(.L_x_142) ;  /* 0x00000000000c3947 */ /* 0x000fea0003800000 */
[----:B------:R-:W2:Y:S02]  /*41c0*/  LDG.E.U8 R99, desc[UR36][R8.64+0x61] ;  /* 0x0000612408637981 */ /* 0x000ea4000c1e1100 */
[----:B--2---:R-:W-:-:S05]  /*41d0*/  PRMT R11, R99, 0x8880, RZ ;  /* 0x00008880630b7816 */ /* 0x004fca00000000ff */
[----:B------:R-:W-:-:S07]  /*41e0*/  IMAD R14, R11, R90, RZ ;  /* 0x0000005a0b0e7224 */ /* 0x000fce00078e02ff */
.L_x_142:
[----:B------:R-:W-:Y:S05]  /*41f0*/  BSYNC B1 ;  /* 0x0000000000017941 */ /* 0x000fea0003800000 */
.L_x_141:
[----:B------:R-:W-:Y:S01]  /*4200*/  @!P3 IMAD R75, R75, R89, R14 ;  /* 0x000000594b4bb224 */ /* 0x000fe200078e020e */
[----:B------:R-:W-:Y:S04]  /*4210*/  BSSY B1, `(.L_x_143) ;  /* 0x0000006000017945 */ /* 0x000fe80003800000 */
[----:B------:R0:W-:Y:S01]  /*4220*/  @!P3 STG.E.U8 desc[UR36][R6.64+0x61], R75 ;  /* 0x0000614b0600b986 */ /* 0x0001e2000c101124 */
[----:B------:R-:W-:Y:S05]  /*4230*/  @P4 BRA `(.L_x_144) ;  /* 0x00000000000c4947 */ /* 0x000fea0003800000 */
[----:B------:R-:W2:Y:S02]  /*4240*/  LDG.E.U8 R99, desc[UR36][R2.64+0x68] ;  /* 0x0000682402637981 */ /* 0x000ea4000c1e1100 */
[----:B--2---:R-:W-:-:S05]  /*4250*/  PRMT R11, R99, 0x8880, RZ ;  /* 0x00008880630b7816 */ /* 0x004fca00000000ff */
[----:B------:R-:W-:-:S07]  /*4260*/  IMAD R14, R11, R90, RZ ;  /* 0x0000005a0b0e7224 */ /* 0x000fce00078e02ff */
.L_x_144:
[----:B------:R-:W-:Y:S05]  /*4270*/  BSYNC B1 ;  /* 0x0000000000017941 */ /* 0x000fea0003800000 */
.L_x_143:
        /* <DEDUP_REMOVED lines=10> */
.L_x_146:
[----:B------:R-:W-:Y:S05]  /*4320*/  BSYNC B1 ;  /* 0x0000000000017941 */ /* 0x000fea0003800000 */
.L_x_145:
[----:B------:R-:W-:Y:S01]  /*4330*/  @!P2 IMAD R77, R77, R89, R14 ;  /* 0x000000594d4da224 */ /* 0x000fe200078e020e */
[----:B------:R-:W-:Y:S04]  /*4340*/  BSSY B1, `(.L_x_147) ;  /* 0x0000006000017945 */ /* 0x000fe80003800000 */
[----:B------:R0:W-:Y:S01]  /*4350*/  @!P2 STG.E.U8 desc[UR36][R4.64+0x69], R77 ;  /* 0x0000694d0400a986 */ /* 0x0001e2000c101124 */
[----:B------:R-:W-:Y:S05]  /*4360*/  @P3 BRA `(.L_x_148) ;  /* 0x00000000000c3947 */ /* 0x000fea0003800000 */
[----:B------:R-:W2:Y:S02]  /*4370*/  LDG.E.U8 R99, desc[UR36][R8.64+0x68] ;  /* 0x0000682408637981 */ /* 0x000ea4000c1e1100 */
[----:B--2---:R-:W-:-:S05]  /*4380*/  PRMT R11, R99, 0x8880, RZ ;  /* 0x00008880630b7816 */ /* 0x004fca00000000ff */
[----:B------:R-:W-:-:S07]  /*4390*/  IMAD R14, R11, R90, RZ ;  /* 0x0000005a0b0e7224 */ /* 0x000fce00078e02ff */
.L_x_148:
[----:B------:R-:W-:Y:S05]  /*43a0*/  BSYNC B1 ;  /* 0x0000000000017941 */ /* 0x000fea0003800000 */
.L_x_147:
[----:B--2---:R-:W-:Y:S01]  /*43b0*/  @!P3 IMAD R11, R78, R89, R14 ;  /* 0x000000594e0bb224 */ /* 0x004fe200078e020e */
[----:B------:R-:W-:Y:S04]  /*43c0*/  BSSY B1, `(.L_x_149) ;  /* 0x0000006000017945 */ /* 0x000fe80003800000 */
[----:B------:R2:W-:Y:S01]  /*43d0*/  @!P3 STG.E.U8 desc[UR36][R6.64+0x68], R11 ;  /* 0x0000680b0600b986 */ /* 0x0005e2000c101124 */
[----:B------:R-:W-:Y:S05]  /*43e0*/  @P4 BRA `(.L_x_150) ;  /* 0x00000000000c4947 */ /* 0x000fea0003800000 */
[----:B------:R-:W2:Y:S02]  /*43f0*/  LDG.E.U8 R99, desc[UR36][R8.64+0x69] ;  /* 0x0000692408637981 */ /* 0x000ea4000c1e1100 */
[----:B--2---:R-:W-:-:S05]  /*4400*/  PRMT R11, R99, 0x8880, RZ ;  /* 0x00008880630b7816 */ /* 0x004fca00000000ff */
[----:B------:R-:W-:-:S07]  /*4410*/  IMAD R14, R11, R90, RZ ;  /* 0x0000005a0b0e7224 */ /* 0x000fce00078e02ff */
.L_x_150:
[----:B------:R-:W-:Y:S05]  /*4420*/  BSYNC B1 ;  /* 0x0000000000017941 */ /* 0x000fea0003800000 */
.L_x_149:
        /* <DEDUP_REMOVED lines=10> */
.L_x_152:
[----:B------:R-:W-:Y:S05]  /*44d0*/  BSYNC B1 ;  /* 0x0000000000017941 */ /* 0x000fea0003800000 */
.L_x_151:
[----:B--2---:R-:W-:Y:S01]  /*44e0*/  @!P2 IMAD R11, R80, R89, R14 ;  /* 0x00000059500ba224 */ /* 0x004fe200078e020e */
[----:B------:R-:W-:Y:S04]  /*44f0*/  BSSY B1, `(.L_x_153) ;  /* 0x0000006000017945 */ /* 0x000fe80003800000 */
[----:B------:R2:W-:Y:S01]  /*4500*/  @!P2 STG.E.U8 desc[UR36][R4.64+0x70], R11 ;  /* 0x0000700b0400a986 */ /* 0x0005e2000c101124 */
[----:B------:R-:W-:Y:S05]  /*4510*/  @P3 BRA `(.L_x_154) ;  /* 0x00000000000c3947 */ /* 0x000fea0003800000 */
[----:B------:R-:W2:Y:S02]  /*4520*/  LDG.E.U8 R99, desc[UR36][R2.64+0x71] ;  /* 0x0000712402637981 */ /* 0x000ea4000c1e1100 */
[----:B--2---:R-:W-:-:S05]  /*4530*/  PRMT R11, R99, 0x8880, RZ ;  /* 0x00008880630b7816 */ /* 0x004fca00000000ff */
[----:B------:R-:W-:-:S07]  /*4540*/  IMAD R14, R11, R90, RZ ;  /* 0x0000005a0b0e7224 */ /* 0x000fce00078e02ff */
.L_x_154:
[----:B------:R-:W-:Y:S05]  /*4550*/  BSYNC B1 ;  /* 0x0000000000017941 */ /* 0x000fea0003800000 */
.L_x_153:
[----:B------:R-:W-:Y:S01]  /*4560*/  @!P3 IMAD R81, R81, R89, R14 ;  /* 0x000000595151b224 */ /* 0x000fe200078e020e */
[----:B------:R-:W-:Y:S04]  /*4570*/  BSSY B1, `(.L_x_155) ;  /* 0x0000006000017945 */ /* 0x000fe80003800000 */
[----:B------:R0:W-:Y:S01]  /*4580*/  @!P3 STG.E.U8 desc[UR36][R4.64+0x71], R81 ;  /* 0x000071510400b986 */ /* 0x0001e2000c101124 */
[----:B------:R-:W-:Y:S05]  /*4590*/  @P4 BRA `(.L_x_156) ;  /* 0x00000000000c4947 */ /* 0x000fea0003800000 */
[----:B------:R-:W2:Y:S02]  /*45a0*/  LDG.E.U8 R99, desc[UR36][R8.64+0x70] ;  /* 0x0000702408637981 */ /* 0x000ea4000c1e1100 */
[----:B--2---:R-:W-:-:S05]  /*45b0*/  PRMT R11, R99, 0x8880, RZ ;  /* 0x00008880630b7816 */ /* 0x004fca00000000ff */
[----:B------:R-:W-:-:S07]  /*45c0*/  IMAD R14, R11, R90, RZ ;  /* 0x0000005a0b0e7224 */ /* 0x000fce00078e02ff */
.L_x_156:
[----:B------:R-:W-:Y:S05]  /*45d0*/  BSYNC B1 ;  /* 0x0000000000017941 */ /* 0x000fea0003800000 */
.L_x_155:
[----:B------:R-:W-:Y:S01]  /*45e0*/  ISETP.LT.OR P2, PT, R0, 0x72, !P0 ;  /* 0x000000720000780c */ /* 0x000fe20004741670 */
[----:B--2---:R-:W-:Y:S01]  /*45f0*/  @!P4 IMAD R11, R82, R89, R14 ;  /* 0x00000059520bc224 */ /* 0x004fe200078e020e */
[----:B------:R-:W-:Y:S01]  /*4600*/  BSSY B1, `(.L_x_157) ;  /* 0x0000009000017945 */ /* 0x000fe20003800000 */
[C---:B------:R-:W-:Y:S02]  /*4610*/  ISETP.LT.OR P3, PT, R0.reuse, 0x79, !P1 ;  /* 0x000000790000780c */ /* 0x040fe40004f61670 */
[C---:B------:R-:W-:Y:S01]  /*4620*/  ISETP.LT.OR P1, PT, R0.reuse, 0x7a, !P1 ;  /* 0x0000007a0000780c */ /* 0x040fe20004f21670 */
[----:B------:R2:W-:Y:S01]  /*4630*/  @!P4 STG.E.U8 desc[UR36][R6.64+0x70], R11 ;  /* 0x0000700b0600c986 */ /* 0x0005e2000c101124 */
[----:B------:R-:W-:-:S06]  /*4640*/  ISETP.LT.OR P4, PT, R0, 0x79, !P0 ;  /* 0x000000790000780c */ /* 0x000fcc0004781670 */
[----:B------:R-:W-:Y:S07]  /*4650*/  @P2 BRA `(.L_x_158) ;  /* 0x00000000000c2947 */ /* 0x000fee0003800000 */
[----:B------:R-:W2:Y:S02]  /*4660*/  LDG.E.U8 R99, desc[UR36][R8.64+0x71] ;  /* 0x0000712408637981 */ /* 0x000ea4000c1e1100 */
[----:B--2---:R-:W-:-:S05]  /*4670*/  PRMT R11, R99, 0x8880, RZ ;  /* 0x00008880630b7816 */ /* 0x004fca00000000ff */
[----:B------:R-:W-:-:S07]  /*4680*/  IMAD R14, R11, R90, RZ ;  /* 0x0000005a0b0e7224 */ /* 0x000fce00078e02ff */
.L_x_158:
[----:B------:R-:W-:Y:S05]  /*4690*/  BSYNC B1 ;  /* 0x0000000000017941 */ /* 0x000fea0003800000 */
.L_x_157:
[----:B------:R-:W-:Y:S01]  /*46a0*/  @!P2 IMAD R83, R83, R89, R14 ;  /* 0x000000595353a224 */ /* 0x000fe200078e020e */
[----:B------:R-:W-:Y:S04]  /*46b0*/  BSSY B1, `(.L_x_159) ;  /* 0x0000006000017945 */ /* 0x000fe80003800000 */
[----:B------:R0:W-:Y:S01]  /*46c0*/  @!P2 STG.E.U8 desc[UR36][R6.64+0x71], R83 ;  /* 0x000071530600a986 */ /* 0x0001e2000c101124 */
[----:B------:R-:W-:Y:S05]  /*46d0*/  @P3 BRA `(.L_x_160) ;  /* 0x00000000000c3947 */ /* 0x000fea0003800000 */
[----:B------:R-:W2:Y:S02]  /*46e0*/  LDG.E.U8 R99, desc[UR36][R2.64+0x78] ;  /* 0x0000782402637981 */ /* 0x000ea4000c1e1100 */
[----:B--2---:R-:W-:-:S05]  /*46f0*/  PRMT R11, R99, 0x8880, RZ ;  /* 0x00008880630b7816 */ /* 0x004fca00000000ff */
[----:B------:R-:W-:-:S07]  /*4700*/  IMAD R14, R11, R90, RZ ;  /* 0x0000005a0b0e7224 */ /* 0x000fce00078e02ff */
.L_x_160:
[----:B------:R-:W-:Y:S05]  /*4710*/  BSYNC B1 ;  /* 0x0000000000017941 */ /* 0x000fea0003800000 */
.L_x_159:
[----:B--2---:R-:W-:Y:S01]  /*4720*/  @!P3 IMAD R11, R84, R89, R14 ;  /* 0x00000059540bb224 */ /* 0x004fe200078e020e */
[----:B------:R-:W-:Y:S04]  /*4730*/  BSSY B1, `(.L_x_161) ;  /* 0x0000006000017945 */ /* 0x000fe80003800000 */
[----:B------:R2:W-:Y:S01]  /*4740*/  @!P3 STG.E.U8 desc[UR36][R4.64+0x78], R11 ;  /* 0x0000780b0400b986 */ /* 0x0005e2000c101124 */
[----:B------:R-:W-:Y:S05]  /*4750*/  @P1 BRA `(.L_x_162) ;  /* 0x00000000000c1947 */ /* 0x000fea0003800000 */
[----:B------:R-:W2:Y:S02]  /*4760*/  LDG.E.U8 R99, desc[UR36][R2.64+0x79] ;  /* 0x0000792402637981 */ /* 0x000ea4000c1e1100 */
[----:B--2---:R-:W-:-:S05]  /*4770*/  PRMT R11, R99, 0x8880, RZ ;  /* 0x00008880630b7816 */ /* 0x004fca00000000ff */
[----:B------:R-:W-:-:S07]  /*4780*/  IMAD R14, R11, R90, RZ ;  /* 0x0000005a0b0e7224 */ /* 0x000fce00078e02ff */
.L_x_162:
[----:B------:R-:W-:Y:S05]  /*4790*/  BSYNC B1 ;  /* 0x0000000000017941 */ /* 0x000fea0003800000 */
.L_x_161:
[----:B------:R-:W-:Y:S01]  /*47a0*/  @!P1 IMAD R85, R85, R89, R14 ;  /* 0x0000005955559224 */ /* 0x000fe200078e020e */
[----:B------:R-:W-:Y:S04]  /*47b0*/  BSSY B1, `(.L_x_163) ;  /* 0x0000006000017945 */ /* 0x000fe80003800000 */
[----:B------:R0:W-:Y:S01]  /*47c0*/  @!P1 STG.E.U8 desc[UR36][R4.64+0x79], R85 ;  /* 0x0000795504009986 */ /* 0x0001e2000c101124 */
[----:B------:R-:W-:Y:S05]  /*47d0*/  @P4 BRA `(.L_x_164) ;  /* 0x00000000000c4947 */ /* 0x000fea0003800000 */
[----:B------:R-:W0:Y:S02]  /*47e0*/  LDG.E.U8 R99, desc[UR36][R8.64+0x78] ;  /* 0x0000782408637981 */ /* 0x000e24000c1e1100 */
[----:B0-----:R-:W-:-:S05]  /*47f0*/  PRMT R3, R99, 0x8880, RZ ;  /* 0x0000888063037816 */ /* 0x001fca00000000ff */
[----:B------:R-:W-:-:S07]  /*4800*/  IMAD R14, R3, R90, RZ ;  /* 0x0000005a030e7224 */ /* 0x000fce00078e02ff */
.L_x_164:
[----:B------:R-:W-:Y:S05]  /*4810*/  BSYNC B1 ;  /* 0x0000000000017941 */ /* 0x000fea0003800000 */
.L_x_163:
[----:B0-----:R-:W-:Y:S01]  /*4820*/  @!P4 IMAD R3, R86, R89, R14 ;  /* 0x000000595603c224 */ /* 0x001fe200078e020e */
[----:B------:R-:W-:Y:S01]  /*4830*/  ISETP.LT.OR P0, PT, R0, 0x7a, !P0 ;  /* 0x0000007a0000780c */ /* 0x000fe20004701670 */
[----:B------:R-:W-:Y:S03]  /*4840*/  BSSY B1, `(.L_x_165) ;  /* 0x0000006000017945 */ /* 0x000fe60003800000 */
[----:B------:R0:W-:Y:S09]  /*4850*/  @!P4 STG.E.U8 desc[UR36][R6.64+0x78], R3 ;  /* 0x000078030600c986 */ /* 0x0001f2000c101124 */
[----:B------:R-:W-:Y:S05]  /*4860*/  @P0 BRA `(.L_x_166) ;  /* 0x00000000000c0947 */ /* 0x000fea0003800000 */
[----:B------:R-:W0:Y:S02]  /*4870*/  LDG.E.U8 R99, desc[UR36][R8.64+0x79] ;  /* 0x0000792408637981 */ /* 0x000e24000c1e1100 */
[----:B0-----:R-:W-:-:S05]  /*4880*/  PRMT R3, R99, 0x8880, RZ ;  /* 0x0000888063037816 */ /* 0x001fca00000000ff */
[----:B------:R-:W-:-:S07]  /*4890*/  IMAD R14, R3, R90, RZ ;  /* 0x0000005a030e7224 */ /* 0x000fce00078e02ff */
.L_x_166:
[----:B------:R-:W-:Y:S05]  /*48a0*/  BSYNC B1 ;  /* 0x0000000000017941 */ /* 0x000fea0003800000 */
.L_x_165:
[----:B------:R-:W-:Y:S01]  /*48b0*/  IMAD R87, R87, R89, R14 ;  /* 0x0000005957577224 */ /* 0x000fe200078e020e */
[----:B------:R-:W-:Y:S06]  /*48c0*/  @P0 BRA `(.L_x_167) ;  /* 0x0000000c00100947 */ /* 0x000fec0003800000 */
[----:B------:R0:W-:Y:S01]  /*48d0*/  STG.E.U8 desc[UR36][R6.64+0x79], R87 ;  /* 0x0000795706007986 */ /* 0x0001e2000c101124 */
[----:B------:R-:W-:Y:S05]  /*48e0*/  BRA `(.L_x_167) ;  /* 0x0000000c00087947 */ /* 0x000fea0003800000 */
.L_x_38:
[C---:B------:R-:W-:Y:S02]  /*48f0*/  ISETP.GE.AND P1, PT, R19.reuse, 0x1, PT ;  /* 0x000000011300780c */ /* 0x040fe40003f26270 */
[----:B------:R-:W-:Y:S02]  /*4900*/  ISETP.GE.AND P0, PT, R19, 0x9, PT ;  /* 0x000000091300780c */ /* 0x000fe40003f06270 */
[C---:B------:R-:W-:Y:S02]  /*4910*/  ISETP.LT.OR P3, PT, R0.reuse, 0x1, !P1 ;  /* 0x000000010000780c */ /* 0x040fe40004f61670 */
[C---:B------:R-:W-:Y:S02]  /*4920*/  ISETP.LT.OR P4, PT, R0.reuse, 0x2, !P1 ;  /* 0x000000020000780c */ /* 0x040fe40004f81670 */
[----:B------:R-:W-:-:S09]  /*4930*/  ISETP.LT.OR P2, PT, R0, 0x1, !P0 ;  /* 0x000000010000780c */ /* 0x000fd20004741670 */
[-C--:B------:R-:W-:Y:S02]  /*4940*/  @!P3 IMAD R3, R24, R89.reuse, RZ ;  /* 0x000000591803b224 */ /* 0x080fe400078e02ff */
[-C--:B------:R-:W-:Y:S02]  /*4950*/  @!P4 IMAD R25, R25, R89.reuse, RZ ;  /* 0x000000591919c224 */ /* 0x080fe400078e02ff */
[----:B------:R-:W-:Y:S01]  /*4960*/  @!P2 IMAD R9, R26, R89, RZ ;  /* 0x000000591a09a224 */ /* 0x000fe200078e02ff */
[----:B------:R0:W-:Y:S01]  /*4970*/  @!P3 STG.E.U8 desc[UR36][R4.64], R3 ;  /* 0x000000030400b986 */ /* 0x0001e2000c101124 */
[----:B------:R-:W-:-:S03]  /*4980*/  ISETP.LT.OR P3, PT, R0, 0x2, !P0 ;  /* 0x000000020000780c */ /* 0x000fc60004761670 */
[----:B------:R-:W-:Y:S01]  /*4990*/  @!P4 STG.E.U8 desc[UR36][R4.64+0x1], R25 ;  /* 0x000001190400c986 */ /* 0x000fe2000c101124 */
[----:B------:R-:W-:-:S03]  /*49a0*/  ISETP.LT.OR P4, PT, R0, 0x9, !P1 ;  /* 0x000000090000780c */ /* 0x000fc60004f81670 */
[----:B------:R1:W-:Y:S01]  /*49b0*/  @!P2 STG.E.U8 desc[UR36][R6.64], R9 ;  /* 0x000000090600a986 */ /* 0x0003e2000c101124 */
[----:B------:R-:W-:-:S05]  /*49c0*/  ISETP.LT.OR P2, PT, R0, 0xa, !P1 ;  /* 0x0000000a0000780c */ /* 0x000fca0004f41670 */
[----:B------:R-:W-:-:S04]  /*49d0*/  @!P3 IMAD R27, R27, R89, RZ ;  /* 0x000000591b1bb224 */ /* 0x000fc800078e02ff */
[-C--:B------:R-:W-:Y:S01]  /*49e0*/  @!P4 IMAD R11, R28, R89.reuse, RZ ;  /* 0x000000591c0bc224 */ /* 0x080fe200078e02ff */
[----:B------:R-:W-:Y:S01]  /*49f0*/  @!P3 STG.E.U8 desc[UR36][R6.64+0x1], R27 ;  /* 0x0000011b0600b986 */ /* 0x000fe2000c101124 */
[C---:B------:R-:W-:Y:S02]  /*4a00*/  ISETP.LT.OR P3, PT, R0.reuse, 0x9, !P0 ;  /* 0x000000090000780c */ /* 0x040fe40004761670 */
[----:B------:R-:W-:Y:S01]  /*4a10*/  @!P2 IMAD R29, R29, R89, RZ ;  /* 0x000000591d1da224 */ /* 0x000fe200078e02ff */
[----:B------:R2:W-:Y:S01]  /*4a20*/  @!P4 STG.E.U8 desc[UR36][R4.64+0x8], R11 ;  /* 0x0000080b0400c986 */ /* 0x0005e2000c101124 */
[----:B------:R-:W-:-:S03]  /*4a30*/  ISETP.LT.OR P4, PT, R0, 0xa, !P0 ;  /* 0x0000000a0000780c */ /* 0x000fc60004781670 */
[----:B------:R-:W-:Y:S01]  /*4a40*/  @!P2 STG.E.U8 desc[UR36][R4.64+0x9], R29 ;  /* 0x0000091d0400a986 */ /* 0x000fe2000c101124 */
[----:B------:R-:W-:-:S05]  /*4a50*/  ISETP.LT.OR P2, PT, R0, 0x11, !P1 ;  /* 0x000000110000780c */ /* 0x000fca0004f41670 */
[----:B0-----:R-:W-:-:S04]  /*4a60*/  @!P3 IMAD R3, R30, R89, RZ ;  /* 0x000000591e03b224 */ /* 0x001fc800078e02ff */
[-C--:B------:R-:W-:Y:S01]  /*4a70*/  @!P4 IMAD R31, R31, R89.reuse, RZ ;  /* 0x000000591f1fc224 */ /* 0x080fe200078e02ff */
[----:B------:R0:W-:Y:S01]  /*4a80*/  @!P3 STG.E.U8 desc[UR36][R6.64+0x8], R3 ;  /* 0x000008030600b986 */ /* 0x0001e2000c101124 */
[----:B------:R-:W-:Y:S02]  /*4a90*/  ISETP.LT.OR P3, PT, R0, 0x12, !P1 ;  /* 0x000000120000780c */ /* 0x000fe40004f61670 */
[----:B-1----:R-:W-:Y:S01]  /*4aa0*/  @!P2 IMAD R9, R32, R89, RZ ;  /* 0x000000592009a224 */ /* 0x002fe200078e02ff */
[----:B------:R-:W-:Y:S01]  /*4ab0*/  @!P4 STG.E.U8 desc[UR36][R6.64+0x9], R31 ;  /* 0x0000091f0600c986 */ /* 0x000fe2000c101124 */
[----:B------:R-:W-:-:S03]  /*4ac0*/  ISETP.LT.OR P4, PT, R0, 0x11, !P0 ;  /* 0x000000110000780c */ /* 0x000fc60004781670 */
[----:B------:R1:W-:Y:S01]  /*4ad0*/  @!P2 STG.E.U8 desc[UR36][R4.64+0x10], R9 ;  /* 0x000010090400a986 */ /* 0x0003e2000c101124 */
[----:B------:R-:W-:-:S05]  /*4ae0*/  ISETP.LT.OR P2, PT, R0, 0x12, !P0 ;  /* 0x000000120000780c */ /* 0x000fca0004741670 */
[----:B------:R-:W-:-:S04]  /*4af0*/  @!P3 IMAD R33, R33, R89, RZ ;  /* 0x000000592121b224 */ /* 0x000fc800078e02ff */
[-C--:B--2---:R-:W-:Y:S01]  /*4b00*/  @!P4 IMAD R11, R34, R89.reuse, RZ ;  /* 0x00000059220bc224 */ /* 0x084fe200078e02ff */
        /* <DEDUP_REMOVED lines=144> */
[----:B------:R2:W-:Y:S01]  /*5410*/  @!P3 STG.E.U8 desc[UR36][R4.64+0x71], R81 ;  /* 0x000071510400b986 */ /* 0x0005e2000c101124 */
[C---:B------:R-:W-:Y:S02]  /*5420*/  ISETP.LT.OR P3, PT, R0.reuse, 0x79, !P1 ;  /* 0x000000790000780c */ /* 0x040fe40004f61670 */
[C---:B------:R-:W-:Y:S01]  /*5430*/  ISETP.LT.OR P1, PT, R0.reuse, 0x7a, !P1 ;  /* 0x0000007a0000780c */ /* 0x040fe20004f21670 */
[----:B------:R2:W-:Y:S01]  /*5440*/  @!P4 STG.E.U8 desc[UR36][R6.64+0x70], R11 ;  /* 0x0000700b0600c986 */ /* 0x0005e2000c101124 */
[C---:B------:R-:W-:Y:S01]  /*5450*/  ISETP.LT.OR P4, PT, R0.reuse, 0x79, !P0 ;  /* 0x000000790000780c */ /* 0x040fe20004781670 */
[----:B------:R-:W-:Y:S01]  /*5460*/  @!P2 IMAD R83, R83, R89, RZ ;  /* 0x000000595353a224 */ /* 0x000fe200078e02ff */
[----:B------:R-:W-:-:S04]  /*5470*/  ISETP.LT.OR P0, PT, R0, 0x7a, !P0 ;  /* 0x0000007a0000780c */ /* 0x000fc80004701670 */
[----:B------:R2:W-:Y:S03]  /*5480*/  @!P2 STG.E.U8 desc[UR36][R6.64+0x71], R83 ;  /* 0x000071530600a986 */ /* 0x0005e6000c101124 */
[-C--:B0-----:R-:W-:Y:S02]  /*5490*/  @!P3 IMAD R3, R84, R89.reuse, RZ ;  /* 0x000000595403b224 */ /* 0x081fe400078e02ff */
[-C--:B------:R-:W-:Y:S02]  /*54a0*/  @!P1 IMAD R85, R85, R89.reuse, RZ ;  /* 0x0000005955559224 */ /* 0x080fe400078e02ff */
[-C--:B-1----:R-:W-:Y:S01]  /*54b0*/  @!P4 IMAD R9, R86, R89.reuse, RZ ;  /* 0x000000595609c224 */ /* 0x082fe200078e02ff */
[----:B------:R2:W-:Y:S01]  /*54c0*/  @!P3 STG.E.U8 desc[UR36][R4.64+0x78], R3 ;  /* 0x000078030400b986 */ /* 0x0005e2000c101124 */
[----:B------:R-:W-:-:S03]  /*54d0*/  @!P0 IMAD R87, R87, R89, RZ ;  /* 0x0000005957578224 */ /* 0x000fc600078e02ff */
[----:B------:R2:W-:Y:S04]  /*54e0*/  @!P1 STG.E.U8 desc[UR36][R4.64+0x79], R85 ;  /* 0x0000795504009986 */ /* 0x0005e8000c101124 */
[----:B------:R2:W-:Y:S04]  /*54f0*/  @!P4 STG.E.U8 desc[UR36][R6.64+0x78], R9 ;  /* 0x000078090600c986 */ /* 0x0005e8000c101124 */
[----:B------:R2:W-:Y:S02]  /*5500*/  @!P0 STG.E.U8 desc[UR36][R6.64+0x79], R87 ;  /* 0x0000795706008986 */ /* 0x0005e4000c101124 */
.L_x_167:
[----:B------:R-:W-:Y:S05]  /*5510*/  BSYNC B0 ;  /* 0x0000000000007941 */ /* 0x000fea0003800000 */
.L_x_37:
[----:B0-2---:R-:W2:Y:S01]  /*5520*/  LDL.64 R2, [R1] ;  /* 0x0000000001027983 */ /* 0x005ea20000100a00 */
[----:B------:R-:W-:Y:S01]  /*5530*/  ULDC.64 UR4, c[0x0][0x650] ;  /* 0x0001940000047ab9 */ /* 0x000fe20000000a00 */
[----:B------:R0:W-:Y:S01]  /*5540*/  SYNCS.ARRIVE.TRANS64.A1T0 RZ, [R97+UR47], RZ ;  /* 0x000000ff61ff79a7 */ /* 0x0001e2000810002f */
[----:B------:R-:W-:Y:S01]  /*5550*/  PRMT R0, RZ, 0x7610, R0 ;  /* 0x00007610ff007816 */ /* 0x000fe20000000000 */
[----:B------:R-:W-:Y:S02]  /*5560*/  IMAD.MOV.U32 R19, RZ, RZ, -0x1 ;  /* 0xffffffffff137424 */ /* 0x000fe400078e00ff */
[----:B------:R-:W-:Y:S01]  /*5570*/  IMAD.MOV.U32 R22, RZ, RZ, -0x1 ;  /* 0xffffffffff167424 */ /* 0x000fe200078e00ff */
[----:B--2---:R-:W-:-:S04]  /*5580*/  LEA R18, P0, R2, R18, 0x1 ;  /* 0x0000001202127211 */ /* 0x004fc800078008ff */
[----:B------:R-:W-:Y:S01]  /*5590*/  LEA.HI.X R17, R2, R17, R23, 0x1, P0 ;  /* 0x0000001102117211 */ /* 0x000fe200000f0c17 */
[----:B------:R-:W-:Y:S01]  /*55a0*/  IMAD.MOV.U32 R2, RZ, RZ, -0x1 ;  /* 0xffffffffff027424 */ /* 0x000fe200078e00ff */
[----:B------:R-:W-:-:S04]  /*55b0*/  ISETP.GE.U32.AND P0, PT, R18, UR4, PT ;  /* 0x0000000412007c0c */ /* 0x000fc8000bf06070 */
[----:B------:R-:W-:-:S13]  /*55c0*/  ISETP.GE.U32.AND.EX P0, PT, R17, UR5, PT, P0 ;  /* 0x0000000511007c0c */ /* 0x000fda000bf06100 */
[----:B0-----:R-:W-:Y:S05]  /*55d0*/  @P0 BRA `(.L_x_168) ;  /* 0x0000000400700947 */ /* 0x001fea0003800000 */
[----:B------:R-:W0:Y:S01]  /*55e0*/  S2R R10, SR_CTAID.X ;  /* 0x00000000000a7919 */ /* 0x000e220000002500 */
[----:B------:R-:W2:Y:S01]  /*55f0*/  LDC.64 R8, c[0x0][0x628] ;  /* 0x00018a00ff087b82 */ /* 0x000ea20000000a00 */
[----:B------:R-:W-:Y:S01]  /*5600*/  ULDC UR4, c[0x0][0x150] ;  /* 0x0000540000047ab9 */ /* 0x000fe20000000800 */
[----:B---3--:R-:W-:Y:S01]  /*5610*/  IMAD.MOV.U32 R6, RZ, RZ, R18 ;  /* 0x000000ffff067224 */ /* 0x008fe200078e0012 */
[----:B------:R-:W3:Y:S01]  /*5620*/  S2R R20, SR_CTAID.Y ;  /* 0x0000000000147919 */ /* 0x000ee20000002600 */
[----:B------:R-:W-:-:S04]  /*5630*/  IMAD.MOV.U32 R7, RZ, RZ, R17 ;  /* 0x000000ffff077224 */ /* 0x000fc800078e0011 */
[----:B------:R-:W1:Y:S08]  /*5640*/  LDC R15, c[0x0][0x144] ;  /* 0x00005100ff0f7b82 */ /* 0x000e700000000800 */
[----:B------:R-:W1:Y:S08]  /*5650*/  LDC R0, c[0x0][0x630] ;  /* 0x00018c00ff007b82 */ /* 0x000e700000000800 */
[----:B------:R-:W1:Y:S01]  /*5660*/  LDC.64 R12, c[0x0][0x620] ;  /* 0x00018800ff0c7b82 */ /* 0x000e620000000a00 */
[----:B--2---:R-:W-:-:S04]  /*5670*/  ISETP.NE.U32.AND P0, PT, R8, RZ, PT ;  /* 0x000000ff0800720c */ /* 0x004fc80003f05070 */
[----:B------:R-:W-:Y:S02]  /*5680*/  ISETP.NE.AND.EX P0, PT, R9, RZ, PT, P0 ;  /* 0x000000ff0900720c */ /* 0x000fe40003f05300 */
[----:B0-----:R-:W-:-:S05]  /*5690*/  I2FP.F32.U32 R2, R10 ;  /* 0x0000000a00027245 */ /* 0x001fca0000201000 */
[----:B------:R-:W-:-:S04]  /*56a0*/  FMUL R2, R2, UR4 ;  /* 0x0000000402027c20 */ /* 0x000fc80008400000 */
[----:B------:R0:W2:Y:S02]  /*56b0*/  F2I.U32.TRUNC.NTZ R14, R2 ;  /* 0x00000002000e7305 */ /* 0x0000a4000020f000 */
[----:B---3--:R-:W-:Y:S05]  /*56c0*/  @!P0 BRA `(.L_x_169) ;  /* 0x0000000000288947 */ /* 0x008fea0003800000 */
[----:B------:R-:W3:Y:S02]  /*56d0*/  LDC R3, c[0x0][0x634] ;  /* 0x00018d00ff037b82 */ /* 0x000ee40000000800 */
[----:B---3--:R-:W-:-:S05]  /*56e0*/  IADD3 R7, P0, R18, R3, RZ ;  /* 0x0000000312077210 */ /* 0x008fca0007f1e0ff */
[----:B------:R-:W-:-:S04]  /*56f0*/  IMAD.X R11, RZ, RZ, R17, P0 ;  /* 0x000000ffff0b7224 */ /* 0x000fc800000e0611 */
[----:B0-----:R-:W-:-:S04]  /*5700*/  IMAD.WIDE.U32 R2, R11, R8, RZ ;  /* 0x000000080b027225 */ /* 0x001fc800078e00ff */
[----:B-1--4-:R-:W-:-:S04]  /*5710*/  IMAD.WIDE.U32 R4, P0, R7, R9, R2 ;  /* 0x0000000907047225 */ /* 0x012fc80007800002 */
[----:B------:R-:W-:-:S04]  /*5720*/  IMAD.WIDE.U32 R2, R7, R8, RZ ;  /* 0x0000000807027225 */ /* 0x000fc800078e00ff */
[----:B------:R-:W-:Y:S01]  /*5730*/  IMAD.X R7, RZ, RZ, RZ, P0 ;  /* 0x000000ffff077224 */ /* 0x000fe200000e06ff */
[----:B------:R-:W-:Y:S01]  /*5740*/  IADD3 RZ, P0, R3, R4, RZ ;  /* 0x0000000403ff7210 */ /* 0x000fe20007f1e0ff */
[----:B------:R-:W-:-:S04]  /*5750*/  IMAD.MOV.U32 R6, RZ, RZ, R5 ;  /* 0x000000ffff067224 */ /* 0x000fc800078e0005 */
[----:B------:R-:W-:-:S08]  /*5760*/  IMAD.WIDE.U32.X R6, R11, R9, R6, P0 ;  /* 0x000000090b067225 */ /* 0x000fd000000e0406 */
.L_x_169:
[----:B------:R-:W3:Y:S01]  /*5770*/  LDC.64 R26, c[0x0][0x640] ;  /* 0x00019000ff1a7b82 */ /* 0x000ee20000000a00 */
[-C--:B-1----:R-:W-:Y:S01]  /*5780*/  SHF.R.U64 R11, R6, R0.reuse, R7 ;  /* 0x00000000060b7219 */ /* 0x082fe20000001207 */
[----:B------:R-:W-:Y:S01]  /*5790*/  IMAD.MOV.U32 R19, RZ, RZ, R17 ;  /* 0x000000ffff137224 */ /* 0x000fe200078e0011 */
[----:B------:R-:W-:Y:S01]  /*57a0*/  SHF.R.U32.HI R0, RZ, R0, R7 ;  /* 0x00000000ff007219 */ /* 0x000fe20000011607 */
[----:B--2---:R-:W-:Y:S01]  /*57b0*/  IMAD.MOV R14, RZ, RZ, -R14 ;  /* 0x000000ffff0e7224 */ /* 0x004fe200078e0a0e */
[----:B----4-:R-:W-:Y:S01]  /*57c0*/  IADD3 R5, P0, RZ, -R11, RZ ;  /* 0x8000000bff057210 */ /* 0x010fe20007f1e0ff */
[----:B------:R-:W-:Y:S01]  /*57d0*/  ULDC UR4, c[0x0][0x154] ;  /* 0x0000550000047ab9 */ /* 0x000fe20000000800 */
[----:B------:R-:W-:Y:S01]  /*57e0*/  IMAD.MOV.U32 R7, RZ, RZ, 0x1 ;  /* 0x00000001ff077424 */ /* 0x000fe200078e00ff */
[----:B------:R-:W1:Y:S01]  /*57f0*/  LDC R4, c[0x0][0x618] ;  /* 0x00018600ff047b82 */ /* 0x000e620000000800 */
[----:B------:R-:W-:Y:S02]  /*5800*/  IMAD R22, R15, R14, R10 ;  /* 0x0000000e0f167224 */ /* 0x000fe400078e020a */
[----:B------:R-:W-:-:S04]  /*5810*/  IMAD.X R3, RZ, RZ, ~R0, P0 ;  /* 0x000000ffff037224 */ /* 0x000fc800000e0e00 */
[-C--:B------:R-:W-:Y:S01]  /*5820*/  IMAD R0, R3, R12.reuse, RZ ;  /* 0x0000000c03007224 */ /* 0x080fe200078e02ff */
[----:B------:R-:W2:Y:S01]  /*5830*/  LDC R6, c[0x0][0x608] ;  /* 0x00018200ff067b82 */ /* 0x000ea20000000800 */
[----:B0-----:R-:W-:-:S04]  /*5840*/  IMAD.WIDE.U32 R2, R5, R12, R18 ;  /* 0x0000000c05027225 */ /* 0x001fc800078e0012 */
[----:B------:R-:W-:Y:S01]  /*5850*/  IMAD R5, R5, R13, R0 ;  /* 0x0000000d05057224 */ /* 0x000fe200078e0200 */
[----:B------:R-:W-:Y:S02]  /*5860*/  I2FP.F32.U32 R0, R20 ;  /* 0x0000001400007245 */ /* 0x000fe40000201000 */
[----:B------:R-:W0:Y:S01]  /*5870*/  LDC R24, c[0x0][0x658] ;  /* 0x00019600ff187b82 */ /* 0x000e220000000800 */
[----:B------:R-:W-:Y:S01]  /*5880*/  IMAD.IADD R3, R3, 0x1, R5 ;  /* 0x0000000103037824 */ /* 0x000fe200078e0205 */
[----:B---3--:R-:W-:Y:S01]  /*5890*/  ISETP.NE.U32.AND P0, PT, R26, RZ, PT ;  /* 0x000000ff1a00720c */ /* 0x008fe20003f05070 */
[----:B------:R-:W-:Y:S01]  /*58a0*/  FMUL R0, R0, UR4 ;  /* 0x0000000400007c20 */ /* 0x000fe20008400000 */
[----:B------:R-:W-:Y:S02]  /*58b0*/  IMAD.MOV.U32 R5, RZ, RZ, -0x1 ;  /* 0xffffffffff057424 */ /* 0x000fe400078e00ff */
[----:B------:R-:W-:Y:S01]  /*58c0*/  ISETP.NE.AND.EX P0, PT, R27, RZ, PT, P0 ;  /* 0x000000ff1b00720c */ /* 0x000fe20003f05300 */
[----:B------:R3:W4:Y:S01]  /*58d0*/  F2I.U32.TRUNC.NTZ R12, R0 ;  /* 0x00000000000c7305 */ /* 0x000722000020f000 */
[----:B------:R-:W3:Y:S01]  /*58e0*/  LDC R15, c[0x0][0x148] ;  /* 0x00005200ff0f7b82 */ /* 0x000ee20000000800 */
[----:B-1----:R-:W-:-:S02]  /*58f0*/  SHF.R.U64 R10, R2, R4, R3 ;  /* 0x00000004020a7219 */ /* 0x002fc40000001203 */
[----:B------:R-:W-:-:S05]  /*5900*/  SHF.R.U32.HI R3, RZ, R4, R3 ;  /* 0x00000004ff037219 */ /* 0x000fca0000011603 */
[----:B------:R-:W1:Y:S01]  /*5910*/  LDC R14, c[0x0][0x600] ;  /* 0x00018000ff0e7b82 */ /* 0x000e620000000800 */
[-CC-:B--2---:R-:W-:Y:S02]  /*5920*/  SHF.R.U64 R8, R10, R6.reuse, R3.reuse ;  /* 0x000000060a087219 */ /* 0x184fe40000001203 */
[----:B------:R-:W-:-:S05]  /*5930*/  SHF.R.U32.HI R3, RZ, R6, R3 ;  /* 0x00000006ff037219 */ /* 0x000fca0000011603 */
[----:B------:R-:W2:Y:S01]  /*5940*/  LDC R21, c[0x0][0x648] ;  /* 0x00019200ff157b82 */ /* 0x000ea20000000800 */
[-CC-:B0-----:R-:W-:Y:S02]  /*5950*/  SHF.R.U64 R13, R8, R24.reuse, R3.reuse ;  /* 0x00000018080d7219 */ /* 0x181fe40000001203 */
[-C--:B------:R-:W-:Y:S02]  /*5960*/  SHF.L.U32 R5, R5, R24.reuse, RZ ;  /* 0x0000001805057219 */ /* 0x080fe400000006ff */
[-C--:B------:R-:W-:Y:S01]  /*5970*/  SHF.R.U32.HI R3, RZ, R24.reuse, R3 ;  /* 0x00000018ff037219 */ /* 0x080fe20000011603 */
[----:B------:R-:W-:Y:S01]  /*5980*/  IMAD.MOV.U32 R2, RZ, RZ, R13 ;  /* 0x000000ffff027224 */ /* 0x000fe200078e000d */
[----:B------:R-:W-:Y:S01]  /*5990*/  SHF.L.U32 R24, R7, R24, RZ ;  /* 0x0000001807187219 */ /* 0x000fe200000006ff */
[----:B------:R-:W0:Y:S01]  /*59a0*/  LDC R25, c[0x0][0x638] ;  /* 0x00018e00ff197b82 */ /* 0x000e220000000800 */
[----:B------:R-:W-:-:S07]  /*59b0*/  LOP3.LUT R19, RZ, R5, RZ, 0x33, !PT ;  /* 0x00000005ff137212 */ /* 0x000fce00078e33ff */
[----:B------:R-:W0:Y:S01]  /*59c0*/  LDC R28, c[0x0][0x610] ;  /* 0x00018400ff1c7b82 */ /* 0x000e220000000800 */
[----:B----4-:R-:W-:Y:S05]  /*59d0*/  @!P0 BRA `(.L_x_170) ;  /* 0x0000000000288947 */ /* 0x010fea0003800000 */
[----:B---3--:R-:W3:Y:S02]  /*59e0*/  LDC R0, c[0x0][0x64c] ;  /* 0x00019300ff007b82 */ /* 0x008ee40000000800 */
        /* <DEDUP_REMOVED lines=9> */
.L_x_170:
[----:B------:R-:W4:Y:S01]  /*5a80*/  LDC R4, c[0x0][0x65c] ;  /* 0x00019700ff047b82 */ /* 0x000f220000000800 */
[----:B--23--:R-:W-:Y:S01]  /*5a90*/  SHF.R.U64 R0, R2, R21, R3 ;  /* 0x0000001502007219 */ /* 0x00cfe20000001203 */
[----:B-1----:R-:W-:Y:S01]  /*5aa0*/  VIADD R3, R14, 0xffffffff ;  /* 0xffffffff0e037836 */ /* 0x002fe20000000000 */
[----:B------:R-:W-:Y:S01]  /*5ab0*/  LOP3.LUT R19, R8, R19, RZ, 0xc0, !PT ;  /* 0x0000001308137212 */ /* 0x000fe200078ec0ff */
[----:B------:R-:W-:Y:S02]  /*5ac0*/  IMAD.MOV R12, RZ, RZ, -R12 ;  /* 0x000000ffff0c7224 */ /* 0x000fe400078e0a0c */
[----:B------:R-:W-:Y:S01]  /*5ad0*/  IMAD.MOV R2, RZ, RZ, -R0 ;  /* 0x000000ffff027224 */ /* 0x000fe200078e0a00 */
[----:B------:R-:W-:Y:S01]  /*5ae0*/  LOP3.LUT R3, R10, R3, RZ, 0xc0, !PT ;  /* 0x000000030a037212 */ /* 0x000fe200078ec0ff */
[----:B------:R-:W-:Y:S02]  /*5af0*/  IMAD R19, R24, R0, R19 ;  /* 0x0000000018137224 */ /* 0x000fe400078e0213 */
[----:B0-----:R-:W-:-:S04]  /*5b00*/  IMAD R0, R2, R25, R13 ;  /* 0x0000001902007224 */ /* 0x001fc800078e020d */
[----:B------:R-:W-:Y:S01]  /*5b10*/  IMAD R2, R0, R14, R3 ;  /* 0x0000000e00027224 */ /* 0x000fe200078e0203 */
[----:B----4-:R-:W-:Y:S01]  /*5b20*/  ISETP.NE.AND P0, PT, R4, 0x1, PT ;  /* 0x000000010400780c */ /* 0x010fe20003f05270 */
[----:B------:R-:W-:-:S05]  /*5b30*/  IMAD.MOV.U32 R4, RZ, RZ, 0x1 ;  /* 0x00000001ff047424 */ /* 0x000fca00078e00ff */
[----:B------:R-:W-:-:S07]  /*5b40*/  PRMT R0, R4, 0x7610, R0 ;  /* 0x0000761004007816 */ /* 0x000fce0000000000 */
[----:B------:R-:W-:-:S04]  /*5b50*/  @P0 IMAD R22, R15, R12, R20 ;  /* 0x0000000c0f160224 */ /* 0x000fc800078e0214 */
[----:B------:R-:W-:-:S05]  /*5b60*/  IMAD R19, R19, R28, R22 ;  /* 0x0000001c13137224 */ /* 0x000fca00078e0216 */
[----:B------:R-:W-:Y:S02]  /*5b70*/  SEL R22, R2, R19, !P0 ;  /* 0x0000001302167207 */ /* 0x000fe40004000000 */
[----:B------:R-:W-:Y:S01]  /*5b80*/  SEL R19, R19, R2, !P0 ;  /* 0x0000000213137207 */ /* 0x000fe20004000000 */
[----:B------:R-:W-:-:S07]  /*5b90*/  IMAD.MOV.U32 R2, RZ, RZ, R11 ;  /* 0x000000ffff027224 */ /* 0x000fce00078e000b */
.L_x_168:
[----:B------:R-:W-:Y:S02]  /*5ba0*/  LOP3.LUT P0, RZ, R0, 0xff, RZ, 0xc0, !PT ;  /* 0x000000ff00ff7812 */ /* 0x000fe4000780c0ff */
[----:B------:R-:W-:-:S11]  /*5bb0*/  LOP3.LUT R101, R101, 0x1, RZ, 0x3c, !PT ;  /* 0x0000000165657812 */ /* 0x000fd600078e3cff */
[----:B------:R-:W-:Y:S05]  /*5bc0*/  @P0 BRA `(.L_x_171) ;  /* 0xffffffbc002c0947 */ /* 0x000fea000383ffff */
[----:B------:R-:W-:Y:S05]  /*5bd0*/  EXIT ;  /* 0x000000000000794d */ /* 0x000fea0003800000 */
.L_x_18:
[----:B------:R-:W-:-:S08]  /*5be0*/  ISETP.NE.AND P0, PT, R5, RZ, PT ;  /* 0x000000ff0500720c */ /* 0x000fd00003f05270 */
[----:B0-2---:R-:W0:-:S00]  /*5bf0*/  USETMAXREG.DEALLOC.CTAPOOL 0x28 ;  /* 0x00000028000079c8 */ /* 0x005e0000080e0500 */
[----:B------:R-:W-:Y:S05]  /*5c00*/  @P0 EXIT ;  /* 0x000000000000094d */ /* 0x000fea0003800000 */
[----:B0-----:R-:W-:Y:S01]  /*5c10*/  LOP3.LUT P0, RZ, R8, 0xff, RZ, 0xc0, !PT ;  /* 0x000000ff08ff7812 */ /* 0x001fe2000780c0ff */
[----:B------:R-:W-:Y:S02]  /*5c20*/  IMAD.MOV.U32 R0, RZ, RZ, 0x1 ;  /* 0x00000001ff007424 */ /* 0x000fe400078e00ff */
[----:B------:R-:W-:-:S10]  /*5c30*/  IMAD.MOV.U32 R9, RZ, RZ, RZ ;  /* 0x000000ffff097224 */ /* 0x000fd400078e00ff */
[----:B------:R-:W-:Y:S05]  /*5c40*/  @!P0 BRA `(.L_x_172) ;  /* 0x0000000c003c8947 */ /* 0x000fea0003800000 */
[----:B------:R-:W0:Y:S01]  /*5c50*/  S2UR UR8, SR_CgaCtaId ;  /* 0x00000000000879c3 */ /* 0x000e220000008800 */
[----:B------:R-:W-:Y:S01]  /*5c60*/  LOP3.LUT P0, RZ, R4, 0x1f, RZ, 0xc0, !PT ;  /* 0x0000001f04ff7812 */ /* 0x000fe2000780c0ff */
[----:B------:R-:W-:Y:S01]  /*5c70*/  ULDC UR5, c[0x0][0x658] ;  /* 0x0001960000057ab9 */ /* 0x000fe20000000800 */
[----:B------:R-:W-:Y:S01]  /*5c80*/  UMOV UR6, 0xffffffff ;  /* 0xffffffff00067882 */ /* 0x000fe20000000000 */
[----:B------:R-:W-:Y:S01]  /*5c90*/  BSSY B0, `(.L_x_172) ;  /* 0x00000ca000007945 */ /* 0x000fe20003800000 */
[----:B------:R-:W-:Y:S01]  /*5ca0*/  USHF.L.U32 UR6, UR6, UR5, URZ ;  /* 0x0000000506067299 */ /* 0x000fe2000800063f */
[C---:B------:R-:W-:Y:S01]  /*5cb0*/  ISETP.NE.AND P2, PT, R3.reuse, RZ, PT ;  /* 0x000000ff0300720c */ /* 0x040fe20003f45270 */
[----:B------:R-:W-:Y:S01]  /*5cc0*/  IMAD.MOV.U32 R10, RZ, RZ, 0x1 ;  /* 0x00000001ff0a7424 */ /* 0x000fe200078e00ff */
[----:B------:R-:W-:Y:S01]  /*5cd0*/  ISETP.NE.OR P0, PT, R3, RZ, !P0 ;  /* 0x000000ff0300720c */ /* 0x000fe20004705670 */
[----:B------:R-:W-:Y:S01]  /*5ce0*/  IMAD.MOV.U32 R0, RZ, RZ, 0x1 ;  /* 0x00000001ff007424 */ /* 0x000fe200078e00ff */
[----:B------:R-:W-:Y:S01]  /*5cf0*/  LOP3.LUT R6, R16, 0x2, RZ, 0xfc, !PT ;  /* 0x0000000210067812 */ /* 0x000fe200078efcff */
[----:B------:R-:W-:Y:S01]  /*5d00*/  IMAD.MOV.U32 R9, RZ, RZ, RZ ;  /* 0x000000ffff097224 */ /* 0x000fe200078e00ff */
[----:B------:R-:W-:Y:S01]  /*5d10*/  ULDC UR4, c[0x0][0x600] ;  /* 0x0001800000047ab9 */ /* 0x000fe20000000800 */
[----:B------:R-:W-:Y:S01]  /*5d20*/  UMOV UR7, 0x1 ;  /* 0x0000000100077882 */ /* 0x000fe20000000000 */
[----:B------:R-:W-:-:S02]  /*5d30*/  UIADD3 UR22, UR40, 0x1, URZ ;  /* 0x0000000128167890 */ /* 0x000fc4000fffe03f */
[----:B------:R-:W-:Y:S02]  /*5d40*/  UIADD3 UR14, UR4, -0x1, URZ ;  /* 0xffffffff040e7890 */ /* 0x000fe4000fffe03f */
[----:B------:R-:W-:Y:S02]  /*5d50*/  USHF.L.U32 UR16, UR7, UR5, URZ ;  /* 0x0000000507107299 */ /* 0x000fe4000800063f */
[----:B------:R-:W-:Y:S01]  /*5d60*/  ULOP3.LUT UR15, URZ, UR6, URZ, 0x33, !UPT ;  /* 0x000000063f0f7292 */ /* 0x000fe2000f8e333f */
[----:B------:R-:W-:Y:S01]  /*5d70*/  ULDC.64 UR20, c[0x0][0x198] ;  /* 0x0000660000147ab9 */ /* 0x000fe20000000a00 */
[----:B0-----:R-:W-:-:S05]  /*5d80*/  IMAD.U32 R7, RZ, RZ, UR8 ;  /* 0x00000008ff077e24 */ /* 0x001fca000f8e00ff */
[----:B------:R-:W-:-:S07]  /*5d90*/  LEA R8, R7, 0x200, 0x9 ;  /* 0x0000020007087811 */ /* 0x000fce00078e48ff */
.L_x_184:
[----:B------:R-:W-:-:S03]  /*5da0*/  UMOV UR4, 0xffffffff ;  /* 0xffffffff00047882 */ /* 0x000fc60000000000 */
[----:B------:R-:W-:Y:S05]  /*5db0*/  BRA.DIV UR4, `(.L_x_173) ;  /* 0x0000001604ec7947 */ /* 0x000fea000b800000 */
[----:B------:R-:W-:-:S13]  /*5dc0*/  ELECT P6, URZ, PT ;  /* 0x00000000003f782f */ /* 0x000fda00038c0000 */
.L_x_211:
[----:B------:R-:W0:Y:S01]  /*5dd0*/  LDC R3, c[0x0][0x28c] ;  /* 0x0000a300ff037b82 */ /* 0x000e220000000800 */
[----:B------:R-:W-:Y:S01]  /*5de0*/  BSSY B1, `(.L_x_174) ;  /* 0x000003b000017945 */ /* 0x000fe20003800000 */
[----:B0-----:R-:W-:-:S13]  /*5df0*/  ISETP.LT.OR P6, PT, R3, 0x1, !P6 ;  /* 0x000000010300780c */ /* 0x001fda00077c1670 */
[----:B------:R-:W-:Y:S05]  /*5e00*/  @P6 BRA `(.L_x_175) ;  /* 0x0000000000e06947 */ /* 0x000fea0003800000 */
[----:B------:R-:W-:Y:S02]  /*5e10*/  IMAD R7, R19, 0x8, R7 ;  /* 0x0000000813077824 */ /* 0x000fe400078e0207 */
[----:B------:R-:W-:Y:S02]  /*5e20*/  IMAD.SHL.U32 R22, R22, 0x80, RZ ;  /* 0x0000008016167824 */ /* 0x000fe400078e00ff */
[----:B------:R-:W-:Y:S02]  /*5e30*/  IMAD.MOV.U32 R15, RZ, RZ, RZ ;  /* 0x000000ffff0f7224 */ /* 0x000fe400078e00ff */
[----:B------:R-:W-:Y:S02]  /*5e40*/  IMAD.U32 R19, RZ, RZ, UR22 ;  /* 0x00000016ff137e24 */ /* 0x000fe4000f8e00ff */
[----:B------:R-:W-:Y:S02]  /*5e50*/  IMAD.MOV.U32 R3, RZ, RZ, R0 ;  /* 0x000000ffff037224 */ /* 0x000fe400078e0000 */
[----:B------:R-:W-:-:S02]  /*5e60*/  IMAD.MOV.U32 R5, RZ, RZ, R9 ;  /* 0x000000ffff057224 */ /* 0x000fc400078e0009 */
[----:B------:R-:W-:-:S07]  /*5e70*/  IMAD.SHL.U32 R12, R7, 0x8, RZ ;  /* 0x00000008070c7824 */ /* 0x000fce00078e00ff */
.L_x_179:
[----:B------:R-:W0:Y:S01]  /*5e80*/  S2UR UR4, SR_CgaCtaId ;  /* 0x00000000000479c3 */ /* 0x000e220000008800 */
[----:B------:R-:W-:-:S07]  /*5e90*/  MOV R4, 0x400 ;  /* 0x0000040000047802 */ /* 0x000fce0000000f00 */
[----:B------:R-:W1:Y:S01]  /*5ea0*/  @!P2 LDC R11, c[0x0][0x500] ;  /* 0x00014000ff0bab82 */ /* 0x000e620000000800 */
[----:B0-----:R-:W-:-:S05]  /*5eb0*/  IMAD.U32 R7, RZ, RZ, UR4 ;  /* 0x00000004ff077e24 */ /* 0x001fca000f8e00ff */
[----:B------:R-:W-:Y:S02]  /*5ec0*/  LEA R14, R7, R4, 0x18 ;  /* 0x00000004070e7211 */ /* 0x000fe400078ec0ff */
[----:B------:R-:W-:-:S03]  /*5ed0*/  SHF.L.U32 R4, R3, 0x1f, RZ ;  /* 0x0000001f03047819 */ /* 0x000fc600000006ff */
[----:B------:R-:W-:-:S04]  /*5ee0*/  IMAD R13, R5, 0x8, R14 ;  /* 0x00000008050d7824 */ /* 0x000fc800078e020e */
[----:B------:R-:W0:Y:S02]  /*5ef0*/  SYNCS.PHASECHK.TRANS64.TRYWAIT P1, [R13+URZ+0x90], R4 ;  /* 0x000090040d0075a7 */ /* 0x000e24000802017f */
[----:B01----:R-:W-:Y:S05]  /*5f00*/  @!P1 BRA `(.L_x_176) ;  /* 0x0000001400b89947 */ /* 0x003fea0003800000 */
.L_x_212:
[----:B0-----:R-:W-:Y:S01]  /*5f10*/  PRMT R4, R6, 0x9910, RZ ;  /* 0x0000991006047816 */ /* 0x001fe200000000ff */
[----:B------:R0:W-:Y:S03]  /*5f20*/  @!P2 SYNCS.ARRIVE.TRANS64 RZ, [R13+URZ], R11 ;  /* 0x0000000b0dffa9a7 */ /* 0x0001e6000800003f */
[----:B------:R-:W-:-:S13]  /*5f30*/  ISETP.NE.AND P1, PT, R4, 0x2, PT ;  /* 0x000000020400780c */ /* 0x000fda0003f25270 */
[----:B0-----:R-:W-:Y:S05]  /*5f40*/  @P1 BRA `(.L_x_177) ;  /* 0x0000000000041947 */ /* 0x001fea0003800000 */
[----:B------:R-:W-:Y:S01]  /*5f50*/  BPT.TRAP 0x1 ;  /* 0x000000040000795c */ /* 0x000fe20000300000 */
.L_x_177:
[----:B------:R-:W-:Y:S05]  /*5f60*/  @P0 BRA `(.L_x_178) ;  /* 0x0000000000040947 */ /* 0x000fea0003800000 */
[----:B------:R-:W-:Y:S01]  /*5f70*/  BPT.TRAP 0x1 ;  /* 0x000000040000795c */ /* 0x000fe20000300000 */
.L_x_178:
[C---:B------:R-:W-:Y:S01]  /*5f80*/  IMAD R4, R5.reuse, 0x1000, R8 ;  /* 0x0000100005047824 */ /* 0x040fe200078e0208 */
[----:B------:R-:W-:Y:S01]  /*5f90*/  R2UR UR8, R14 ;  /* 0x000000000e0872ca */ /* 0x000fe200000e0000 */
[----:B------:R-:W-:Y:S01]  /*5fa0*/  IMAD R14, R5, 0x2000, R14 ;  /* 0x00002000050e7824 */ /* 0x000fe200078e020e */
[----:B------:R-:W-:Y:S01]  /*5fb0*/  R2UR UR17, R12 ;  /* 0x000000000c1172ca */ /* 0x000fe200000e0000 */
[----:B------:R-:W-:Y:S01]  /*5fc0*/  VIADD R19, R19, 0xffffffff ;  /* 0xffffffff13137836 */ /* 0x000fe20000000000 */
[----:B------:R-:W-:Y:S01]  /*5fd0*/  R2UR UR5, R4 ;  /* 0x00000000040572ca */ /* 0x000fe200000e0000 */
[----:B------:R-:W-:Y:S01]  /*5fe0*/  UIADD3 UR4, UP0, UR20, 0xf0, URZ ;  /* 0x000000f014047890 */ /* 0x000fe2000ff1e03f */
[----:B------:R-:W-:Y:S01]  /*5ff0*/  R2UR UR11, R14 ;  /* 0x000000000e0b72ca */ /* 0x000fe200000e0000 */
[----:B------:R-:W-:Y:S01]  /*6000*/  UIADD3 UR24, UP1, UR20, 0x1f0, URZ ;  /* 0x000001f014187890 */ /* 0x000fe2000ff3e03f */
[----:B------:R-:W-:Y:S01]  /*6010*/  R2UR UR9, R13 ;  /* 0x000000000d0972ca */ /* 0x000fe200000e0000 */
[----:B------:R-:W-:Y:S01]  /*6020*/  VIADD R5, R5, 0x1 ;  /* 0x0000000105057836 */ /* 0x000fe20000000000 */
[----:B------:R-:W-:Y:S01]  /*6030*/  R2UR UR10, R15 ;  /* 0x000000000f0a72ca */ /* 0x000fe200000e0000 */
[----:B------:R-:W-:Y:S01]  /*6040*/  UIADD3.X UR25, URZ, UR21, URZ, UP1, !UPT ;  /* 0x000000153f197290 */ /* 0x000fe20008ffe43f */
[----:B------:R-:W-:Y:S01]  /*6050*/  R2UR UR12, R2 ;  /* 0x00000000020c72ca */ /* 0x000fe200000e0000 */
[----:B------:R-:W-:Y:S01]  /*6060*/  UMOV UR19, 0xff0000 ;  /* 0x00ff000000137882 */ /* 0x000fe20000000000 */
[----:B------:R-:W-:Y:S01]  /*6070*/  R2UR UR18, R22 ;  /* 0x00000000161272ca */ /* 0x000fe200000e0000 */
[----:B------:R-:W-:Y:S01]  /*6080*/  UMOV UR6, 0x0 ;  /* 0x0000000000067882 */ /* 0x000fe20000000000 */
[----:B------:R-:W-:Y:S01]  /*6090*/  ISETP.GT.AND P3, PT, R19, 0x1, PT ;  /* 0x000000011300780c */ /* 0x000fe20003f64270 */
[----:B------:R-:W-:Y:S01]  /*60a0*/  UIADD3 UR8, UR8, UR5, URZ ;  /* 0x0000000508087290 */ /* 0x000fe2000fffe03f */
[----:B------:R-:W-:Y:S01]  /*60b0*/  ISETP.NE.AND P1, PT, R5, 0x12, PT ;  /* 0x000000120500780c */ /* 0x000fe20003f25270 */
[----:B------:R-:W-:Y:S01]  /*60c0*/  UIADD3.X UR5, URZ, UR21, URZ, UP0, !UPT ;  /* 0x000000153f057290 */ /* 0x000fe200087fe43f */
[----:B------:R-:W-:Y:S01]  /*60d0*/  VIADD R15, R15, 0x40 ;  /* 0x000000400f0f7836 */ /* 0x000fe20000000000 */
[----:B------:R-:W-:Y:S01]  /*60e0*/  UIADD3 UR13, UR11, 0x12200, URZ ;  /* 0x000122000b0d7890 */ /* 0x000fe2000fffe03f */
[----:B------:R-:W-:Y:S01]  /*60f0*/  SEL R4, RZ, 0x1, P1 ;  /* 0x00000001ff047807 */ /* 0x000fe20000800000 */
[----:B------:R-:W-:Y:S01]  /*6100*/  UMOV UR7, 0x10000000 ;  /* 0x1000000000077882 */ /* 0x000fe20000000000 */
[----:B------:R-:W-:Y:S01]  /*6110*/  UMOV UR11, UR17 ;  /* 0x00000011000b7c82 */ /* 0x000fe20008000000 */
[----:B------:R-:W-:-:S02]  /*6120*/  SEL R5, R5, RZ, P1 ;  /* 0x000000ff05057207 */ /* 0x000fc40000800000 */
[----:B------:R-:W-:Y:S01]  /*6130*/  LOP3.LUT R3, R3, R4, RZ, 0x3c, !PT ;  /* 0x0000000403037212 */ /* 0x000fe200078e3cff */
[----:B------:R0:W-:Y:S02]  /*6140*/  UTMALDG.3D.MULTICAST [UR8], [UR4], UR19, desc[UR6] ;  /* 0x00000608040073b4 */ /* 0x0001e40008011813 */
[----:B0-----:R-:W-:Y:S01]  /*6150*/  UMOV UR8, UR13 ;  /* 0x0000000d00087c82 */ /* 0x001fe20008000000 */
[----:B------:R-:W-:Y:S02]  /*6160*/  UMOV UR11, UR18 ;  /* 0x00000012000b7c82 */ /* 0x000fe40008000000 */
[----:B------:R0:W-:Y:S02]  /*6170*/  UTMALDG.3D [UR8], [UR24], desc[UR6] ;  /* 0x00000608180075b4 */ /* 0x0001e40008011000 */
[----:B0-----:R-:W-:Y:S05]  /*6180*/  @P3 BRA `(.L_x_179) ;  /* 0xfffffffc003c3947 */ /* 0x001fea000383ffff */
.L_x_175:
[----:B------:R-:W-:Y:S05]  /*6190*/  BSYNC B1 ;  /* 0x0000000000017941 */ /* 0x000fea0003800000 */
.L_x_174:
[----:B------:R-:W2:Y:S01]  /*61a0*/  LDL.64 R20, [R1] ;  /* 0x0000000001147983 */ /* 0x000ea20000100a00 */
[----:B------:R-:W-:Y:S01]  /*61b0*/  LOP3.LUT P4, RZ, R10, 0xff, RZ, 0xc0, !PT ;  /* 0x000000ff0aff7812 */ /* 0x000fe2000788c0ff */
[----:B------:R-:W-:Y:S01]  /*61c0*/  VIADD R4, R9, UR40 ;  /* 0x0000002809047c36 */ /* 0x000fe20008000000 */
[----:B------:R-:W-:Y:S01]  /*61d0*/  ULDC.64 UR4, c[0x0][0x650] ;  /* 0x0001940000047ab9 */ /* 0x000fe20000000a00 */
[----:B------:R-:W-:Y:S01]  /*61e0*/  IMAD.U32 R9, RZ, RZ, UR40 ;  /* 0x00000028ff097e24 */ /* 0x000fe2000f8e00ff */
[----:B------:R-:W-:Y:S01]  /*61f0*/  UISETP.GE.U32.AND UP0, UPT, UR40, 0x12, UPT ;  /* 0x000000122800788c */ /* 0x000fe2000bf06070 */
[----:B------:R-:W-:Y:S01]  /*6200*/  BSSY B1, `(.L_x_180) ;  /* 0x0000070000017945 */ /* 0x000fe20003800000 */
[----:B------:R-:W-:Y:S01]  /*6210*/  ISETP.GT.U32.AND P1, PT, R4, 0x11, PT ;  /* 0x000000110400780c */ /* 0x000fe20003f24070 */
[----:B------:R-:W-:Y:S01]  /*6220*/  IMAD.MOV.U32 R19, RZ, RZ, -0x1 ;  /* 0xffffffffff137424 */ /* 0x000fe200078e00ff */
[----:B------:R-:W-:Y:S01]  /*6230*/  PRMT R10, RZ, 0x7610, R10 ;  /* 0x00007610ff0a7816 */ /* 0x000fe2000000000a */
[----:B------:R-:W-:Y:S01]  /*6240*/  IMAD.MOV.U32 R22, RZ, RZ, -0x1 ;  /* 0xffffffffff167424 */ /* 0x000fe200078e00ff */
[----:B------:R-:W-:-:S02]  /*6250*/  ISETP.LT.U32.AND P1, PT, R9, 0x12, P1 ;  /* 0x000000120900780c */ /* 0x000fc40000f21070 */
[----:B------:R-:W-:Y:S01]  /*6260*/  PLOP3.LUT P3, PT, PT, PT, UP0, 0x80, 0x0 ;  /* 0x000000000000781c */ /* 0x000fe20003f6f008 */
[----:B------:R-:W0:Y:S01]  /*6270*/  @P4 S2R R7, SR_CgaCtaId ;  /* 0x0000000000074919 */ /* 0x000e220000008800 */
[----:B------:R-:W-:-:S04]  /*6280*/  @P4 MOV R2, 0x400 ;  /* 0x0000040000024802 */ /* 0x000fc80000000f00 */
[----:B0-----:R-:W-:Y:S01]  /*6290*/  @P4 LEA R5, R7, R2, 0x18 ;  /* 0x0000000207054211 */ /* 0x001fe200078ec0ff */
[----:B------:R-:W-:-:S03]  /*62a0*/  IMAD.WIDE.U32 R2, R4, 0x38e38e39, RZ ;  /* 0x38e38e3904027825 */ /* 0x000fc600078e00ff */
[----:B------:R0:W-:Y:S01]  /*62b0*/  @P4 SYNCS.ARRIVE.TRANS64.A1T0 RZ, [R5+URZ+0x158], RZ ;  /* 0x000158ff05ff49a7 */ /* 0x0001e2000810003f */
[----:B------:R-:W-:Y:S01]  /*62c0*/  IMAD.MOV.U32 R2, RZ, RZ, -0x1 ;  /* 0xffffffffff027424 */ /* 0x000fe200078e00ff */
[----:B0-----:R-:W-:Y:S02]  /*62d0*/  SHF.R.U32.HI R5, RZ, 0x2, R3 ;  /* 0x00000002ff057819 */ /* 0x001fe40000011603 */
[----:B------:R-:W-:-:S03]  /*62e0*/  SEL R3, RZ, 0x1, !P1 ;  /* 0x00000001ff037807 */ /* 0x000fc60004800000 */
[----:B------:R-:W-:Y:S01]  /*62f0*/  IMAD R9, R5, -0x12, R4 ;  /* 0xffffffee05097824 */ /* 0x000fe200078e0204 */
[----:B------:R-:W-:Y:S02]  /*6300*/  LOP3.LUT R0, R0, R3, RZ, 0x3c, !PT ;  /* 0x0000000300007212 */ /* 0x000fe400078e3cff */
[----:B------:R-:W-:Y:S02]  /*6310*/  PRMT R3, RZ, 0x7610, R3 ;  /* 0x00007610ff037816 */ /* 0x000fe40000000003 */
[----:B------:R-:W-:Y:S02]  /*6320*/  @P3 LOP3.LUT R0, R0, 0x1, R5, 0x78, !PT ;  /* 0x0000000100003812 */ /* 0x000fe400078e7805 */
[----:B--2---:R-:W-:-:S04]  /*6330*/  IADD3 R18, P4, R18, R20, RZ ;  /* 0x0000001412127210 */ /* 0x004fc80007f9e0ff */
[----:B------:R-:W-:Y:S01]  /*6340*/  ISETP.GE.U32.AND P1, PT, R18, UR4, PT ;  /* 0x0000000412007c0c */ /* 0x000fe2000bf26070 */
[----:B------:R-:W-:-:S05]  /*6350*/  IMAD.X R17, R17, 0x1, R23, P4 ;  /* 0x0000000111117824 */ /* 0x000fca00020e0617 */
[----:B------:R-:W-:-:S13]  /*6360*/  ISETP.GE.U32.AND.EX P1, PT, R17, UR5, PT, P1 ;  /* 0x0000000511007c0c */ /* 0x000fda000bf26110 */
[----:B------:R-:W-:Y:S05]  /*6370*/  @P1 BRA `(.L_x_181) ;  /* 0x0000000400601947 */ /* 0x000fea0003800000 */
[----:B------:R-:W0:Y:S01]  /*6380*/  S2R R12, SR_CTAID.X ;  /* 0x00000000000c7919 */ /* 0x000e220000002500 */
[----:B------:R-:W-:Y:S01]  /*6390*/  ULDC.64 UR4, c[0x0][0x628] ;  /* 0x00018a0000047ab9 */ /* 0x000fe20000000a00 */
[----:B------:R-:W-:Y:S01]  /*63a0*/  ULDC UR7, c[0x0][0x630] ;  /* 0x00018c0000077ab9 */ /* 0x000fe20000000800 */
[----:B------:R-:W-:Y:S01]  /*63b0*/  ISETP.NE.U32.AND P1, PT, RZ, UR4, PT ;  /* 0x00000004ff007c0c */ /* 0x000fe2000bf25070 */
[----:B------:R-:W1:Y:S01]  /*63c0*/  S2R R13, SR_CTAID.Y ;  /* 0x00000000000d7919 */ /* 0x000e620000002600 */
[----:B------:R-:W-:Y:S01]  /*63d0*/  ULDC UR8, c[0x0][0x150] ;  /* 0x0000540000087ab9 */ /* 0x000fe20000000800 */
[----:B------:R-:W-:Y:S01]  /*63e0*/  IMAD.MOV.U32 R2, RZ, RZ, R18 ;  /* 0x000000ffff027224 */ /* 0x000fe200078e0012 */
[----:B------:R-:W-:Y:S01]  /*63f0*/  ISETP.NE.AND.EX P1, PT, RZ, UR5, PT, P1 ;  /* 0x00000005ff007c0c */ /* 0x000fe2000bf25310 */
[----:B------:R-:W-:Y:S01]  /*6400*/  IMAD.MOV.U32 R3, RZ, RZ, R17 ;  /* 0x000000ffff037224 */ /* 0x000fe200078e0011 */
[----:B0-----:R-:W-:-:S11]  /*6410*/  I2FP.F32.U32 R14, R12 ;  /* 0x0000000c000e7245 */ /* 0x001fd60000201000 */
[----:B------:R-:W-:Y:S05]  /*6420*/  @!P1 BRA `(.L_x_182) ;  /* 0x0000000000289947 */ /* 0x000fea0003800000 */
[----:B------:R-:W-:Y:S02]  /*6430*/  ULDC UR6, c[0x0][0x634] ;  /* 0x00018d0000067ab9 */ /* 0x000fe40000000800 */
[----:B------:R-:W-:-:S05]  /*6440*/  IADD3 R3, P1, R18, UR6, RZ ;  /* 0x0000000612037c10 */ /* 0x000fca000ff3e0ff */
[----:B------:R-:W-:-:S04]  /*6450*/  IMAD.X R11, RZ, RZ, R17, P1 ;  /* 0x000000ffff0b7224 */ /* 0x000fc800008e0611 */
[----:B------:R-:W-:-:S04]  /*6460*/  IMAD.WIDE.U32 R4, R11, UR4, RZ ;  /* 0x000000040b047c25 */ /* 0x000fc8000f8e00ff */
[----:B------:R-:W-:-:S04]  /*6470*/  IMAD.WIDE.U32 R4, P1, R3, UR5, R4 ;  /* 0x0000000503047c25 */ /* 0x000fc8000f820004 */
[----:B------:R-:W-:-:S04]  /*6480*/  IMAD.WIDE.U32 R2, R3, UR4, RZ ;  /* 0x0000000403027c25 */ /* 0x000fc8000f8e00ff */
[----:B------:R-:W-:Y:S01]  /*6490*/  IMAD.MOV.U32 R2, RZ, RZ, R5 ;  /* 0x000000ffff027224 */ /* 0x000fe200078e0005 */
[----:B------:R-:W-:Y:S01]  /*64a0*/  IADD3 RZ, P3, R3, R4, RZ ;  /* 0x0000000403ff7210 */ /* 0x000fe20007f7e0ff */
[----:B------:R-:W-:-:S04]  /*64b0*/  IMAD.X R3, RZ, RZ, RZ, P1 ;  /* 0x000000ffff037224 */ /* 0x000fc800008e06ff */
[----:B------:R-:W-:-:S08]  /*64c0*/  IMAD.WIDE.U32.X R2, R11, UR5, R2, P3 ;  /* 0x000000050b027c25 */ /* 0x000fd000098e0402 */
.L_x_182:
[----:B------:R-:W0:Y:S01]  /*64d0*/  LDC R21, c[0x0][0x65c] ;  /* 0x00019700ff157b82 */ /* 0x000e220000000800 */
[--C-:B------:R-:W-:Y:S01]  /*64e0*/  SHF.R.U64 R11, R2, UR7, R3.reuse ;  /* 0x00000007020b7c19 */ /* 0x100fe20008001203 */
[----:B------:R-:W-:Y:S01]  /*64f0*/  FMUL R14, R14, UR8 ;  /* 0x000000080e0e7c20 */ /* 0x000fe20008400000 */
[----:B------:R-:W-:Y:S01]  /*6500*/  SHF.R.U32.HI R2, RZ, UR7, R3 ;  /* 0x00000007ff027c19 */ /* 0x000fe20008011603 */
[----:B------:R-:W-:Y:S01]  /*6510*/  ULDC UR6, c[0x0][0x154] ;  /* 0x0000550000067ab9 */ /* 0x000fe20000000800 */
[----:B------:R-:W-:Y:S01]  /*6520*/  IADD3 R15, P1, RZ, -R11, RZ ;  /* 0x8000000bff0f7210 */ /* 0x000fe20007f3e0ff */
[----:B------:R-:W-:Y:S01]  /*6530*/  ULDC.64 UR4, c[0x0][0x620] ;  /* 0x0001880000047ab9 */ /* 0x000fe20000000a00 */
[----:B-1----:R-:W-:Y:S01]  /*6540*/  I2FP.F32.U32 R3, R13 ;  /* 0x0000000d00037245 */ /* 0x002fe20000201000 */
[----:B------:R-:W1:Y:S01]  /*6550*/  LDC R19, c[0x0][0x144] ;  /* 0x00005100ff137b82 */ /* 0x000e620000000800 */
[----:B------:R-:W2:Y:S01]  /*6560*/  F2I.U32.TRUNC.NTZ R14, R14 ;  /* 0x0000000e000e7305 */ /* 0x000ea2000020f000 */
[----:B------:R-:W-:-:S02]  /*6570*/  IMAD.X R2, RZ, RZ, ~R2, P1 ;  /* 0x000000ffff027224 */ /* 0x000fc400008e0e02 */
[----:B------:R-:W-:Y:S01]  /*6580*/  FMUL R4, R3, UR6 ;  /* 0x0000000603047c20 */ /* 0x000fe20008400000 */
[----:B------:R-:W-:Y:S01]  /*6590*/  IMAD.MOV.U32 R3, RZ, RZ, R17 ;  /* 0x000000ffff037224 */ /* 0x000fe200078e0011 */
[----:B------:R-:W-:Y:S01]  /*65a0*/  ULDC.64 UR6, c[0x0][0x640] ;  /* 0x0001900000067ab9 */ /* 0x000fe20000000a00 */
[----:B------:R-:W-:Y:S01]  /*65b0*/  IMAD R2, R2, UR4, RZ ;  /* 0x0000000402027c24 */ /* 0x000fe2000f8e02ff */
[----:B------:R-:W4:Y:S01]  /*65c0*/  LDC R20, c[0x0][0x148] ;  /* 0x00005200ff147b82 */ /* 0x000f220000000800 */
[----:B------:R-:W-:Y:S01]  /*65d0*/  ISETP.NE.U32.AND P1, PT, RZ, UR6, PT ;  /* 0x00000006ff007c0c */ /* 0x000fe2000bf25070 */
[----:B------:R-:W3:Y:S01]  /*65e0*/  F2I.U32.TRUNC.NTZ R4, R4 ;  /* 0x0000000400047305 */ /* 0x000ee2000020f000 */
[----:B------:R-:W-:Y:S02]  /*65f0*/  IMAD R5, R15, UR5, R2 ;  /* 0x000000050f057c24 */ /* 0x000fe4000f8e0202 */
[----:B------:R-:W-:Y:S01]  /*6600*/  IMAD.MOV.U32 R2, RZ, RZ, R18 ;  /* 0x000000ffff027224 */ /* 0x000fe200078e0012 */
[----:B------:R-:W-:-:S02]  /*6610*/  ISETP.NE.AND.EX P1, PT, RZ, UR7, PT, P1 ;  /* 0x00000007ff007c0c */ /* 0x000fc4000bf25310 */
[----:B0-----:R-:W-:Y:S01]  /*6620*/  ISETP.NE.AND P4, PT, R21, 0x1, PT ;  /* 0x000000011500780c */ /* 0x001fe20003f85270 */
[----:B------:R-:W-:Y:S01]  /*6630*/  IMAD.WIDE.U32 R2, R15, UR4, R2 ;  /* 0x000000040f027c25 */ /* 0x000fe2000f8e0002 */
[----:B------:R-:W-:-:S03]  /*6640*/  ULDC UR4, c[0x0][0x618] ;  /* 0x0001860000047ab9 */ /* 0x000fc60000000800 */
[----:B--2---:R-:W-:Y:S02]  /*6650*/  IMAD.MOV R14, RZ, RZ, -R14 ;  /* 0x000000ffff0e7224 */ /* 0x004fe400078e0a0e */
[----:B------:R-:W-:Y:S02]  /*6660*/  IMAD.IADD R3, R3, 0x1, R5 ;  /* 0x0000000103037824 */ /* 0x000fe400078e0205 */
[----:B-1----:R-:W-:-:S03]  /*6670*/  IMAD R12, R19, R14, R12 ;  /* 0x0000000e130c7224 */ /* 0x002fc600078e020c */
[--C-:B------:R-:W-:Y:S01]  /*6680*/  SHF.R.U64 R14, R2, UR4, R3.reuse ;  /* 0x00000004020e7c19 */ /* 0x100fe20008001203 */
[----:B---3--:R-:W-:Y:S01]  /*6690*/  IMAD.MOV R2, RZ, RZ, -R4 ;  /* 0x000000ffff027224 */ /* 0x008fe200078e0a04 */
[----:B------:R-:W-:Y:S01]  /*66a0*/  SHF.R.U32.HI R3, RZ, UR4, R3 ;  /* 0x00000004ff037c19 */ /* 0x000fe20008011603 */
[----:B------:R-:W-:Y:S02]  /*66b0*/  ULDC UR4, c[0x0][0x608] ;  /* 0x0001820000047ab9 */ /* 0x000fe40000000800 */
[----:B----4-:R-:W-:Y:S01]  /*66c0*/  @P4 IMAD R12, R20, R2, R13 ;  /* 0x00000002140c4224 */ /* 0x010fe200078e020d */
[--C-:B------:R-:W-:Y:S02]  /*66d0*/  SHF.R.U64 R19, R14, UR4, R3.reuse ;  /* 0x000000040e137c19 */ /* 0x100fe40008001203 */
[----:B------:R-:W-:Y:S01]  /*66e0*/  SHF.R.U32.HI R2, RZ, UR4, R3 ;  /* 0x00000004ff027c19 */ /* 0x000fe20008011603 */
[----:B------:R-:W-:-:S03]  /*66f0*/  ULDC UR4, c[0x0][0x658] ;  /* 0x0001960000047ab9 */ /* 0x000fc60000000800 */
[--C-:B------:R-:W-:Y:S02]  /*6700*/  SHF.R.U64 R13, R19, UR4, R2.reuse ;  /* 0x00000004130d7c19 */ /* 0x100fe40008001202 */
[----:B------:R-:W-:-:S03]  /*6710*/  SHF.R.U32.HI R2, RZ, UR4, R2 ;  /* 0x00000004ff027c19 */ /* 0x000fc60008011602 */
[----:B------:R-:W-:Y:S02]  /*6720*/  IMAD.MOV.U32 R4, RZ, RZ, R13 ;  /* 0x000000ffff047224 */ /* 0x000fe400078e000d */
[----:B------:R-:W-:Y:S01]  /*6730*/  IMAD.MOV.U32 R3, RZ, RZ, R2 ;  /* 0x000000ffff037224 */ /* 0x000fe200078e0002 */
[----:B------:R-:W-:Y:S06]  /*6740*/  @!P1 BRA `(.L_x_183) ;  /* 0x00000000002c9947 */ /* 0x000fec0003800000 */
        /* <DEDUP_REMOVED lines=9> */
[----:B------:R-:W-:-:S04]  /*67e0*/  IMAD.WIDE.U32.X R2, R15, UR7, R2, P3 ;  /* 0x000000070f027c25 */ /* 0x000fc800098e0402 */
[----:B------:R-:W-:-:S07]  /*67f0*/  IMAD.MOV.U32 R4, RZ, RZ, R2 ;  /* 0x000000ffff047224 */ /* 0x000fce00078e0002 */
.L_x_183:
[----:B------:R-:W-:Y:S01]  /*6800*/  ULDC UR4, c[0x0][0x648] ;  /* 0x0001920000047ab9 */ /* 0x000fe20000000800 */
[----:B------:R-:W-:Y:S01]  /*6810*/  LOP3.LUT R2, R19, UR15, RZ, 0xc0, !PT ;  /* 0x0000000f13027c12 */ /* 0x000fe2000f8ec0ff */
[----:B------:R-:W-:Y:S01]  /*6820*/  ULDC UR5, c[0x0][0x610] ;  /* 0x0001840000057ab9 */ /* 0x000fe20000000800 */
[----:B------:R-:W-:Y:S01]  /*6830*/  SHF.R.U64 R3, R4, UR4, R3 ;  /* 0x0000000404037c19 */ /* 0x000fe20008001203 */
[----:B------:R-:W-:Y:S01]  /*6840*/  ULDC UR4, c[0x0][0x638] ;  /* 0x00018e0000047ab9 */ /* 0x000fe20000000800 */
[----:B------:R-:W-:-:S03]  /*6850*/  LOP3.LUT R14, R14, UR14, RZ, 0xc0, !PT ;  /* 0x0000000e0e0e7c12 */ /* 0x000fc6000f8ec0ff */
[----:B------:R-:W-:Y:S02]  /*6860*/  IMAD.MOV R4, RZ, RZ, -R3 ;  /* 0x000000ffff047224 */ /* 0x000fe400078e0a03 */
[----:B------:R-:W-:Y:S02]  /*6870*/  IMAD R3, R3, UR16, R2 ;  /* 0x0000001003037c24 */ /* 0x000fe4000f8e0202 */
[----:B------:R-:W-:Y:S01]  /*6880*/  IMAD R13, R4, UR4, R13 ;  /* 0x00000004040d7c24 */ /* 0x000fe2000f8e020d */
[----:B------:R-:W-:Y:S01]  /*6890*/  ULDC UR4, c[0x0][0x600] ;  /* 0x0001800000047ab9 */ /* 0x000fe20000000800 */
[----:B------:R-:W-:Y:S02]  /*68a0*/  IMAD R12, R3, UR5, R12 ;  /* 0x00000005030c7c24 */ /* 0x000fe4000f8e020c */
[----:B------:R-:W-:Y:S02]  /*68b0*/  IMAD R13, R13, UR4, R14 ;  /* 0x000000040d0d7c24 */ /* 0x000fe4000f8e020e */
[----:B------:R-:W-:-:S02]  /*68c0*/  IMAD.MOV.U32 R3, RZ, RZ, 0x1 ;  /* 0x00000001ff037424 */ /* 0x000fc400078e00ff */
[----:B------:R-:W-:Y:S01]  /*68d0*/  IMAD.MOV.U32 R2, RZ, RZ, R11 ;  /* 0x000000ffff027224 */ /* 0x000fe200078e000b */
[----:B------:R-:W-:Y:S02]  /*68e0*/  SEL R22, R13, R12, !P4 ;  /* 0x0000000c0d167207 */ /* 0x000fe40006000000 */
[----:B------:R-:W-:-:S07]  /*68f0*/  SEL R19, R12, R13, !P4 ;  /* 0x0000000d0c137207 */ /* 0x000fce0006000000 */
.L_x_181:
[----:B------:R-:W-:Y:S05]  /*6900*/  BSYNC B1 ;  /* 0x0000000000017941 */ /* 0x000fea0003800000 */
.L_x_180:
[----:B------:R-:W-:-:S13]  /*6910*/  LOP3.LUT P1, RZ, R3, 0xff, RZ, 0xc0, !PT ;  /* 0x000000ff03ff7812 */ /* 0x000fda000782c0ff */
[----:B------:R-:W-:Y:S05]  /*6920*/  @P1 BRA `(.L_x_184) ;  /* 0xfffffff4001c1947 */ /* 0x000fea000383ffff */
[----:B------:R-:W-:Y:S05]  /*6930*/  BSYNC B0 ;  /* 0x0000000000007941 */ /* 0x000fea0003800000 */
.L_x_172:
[----:B------:R-:W-:-:S03]  /*6940*/  UMOV UR4, 0xffffffff ;  /* 0xffffffff00047882 */ /* 0x000fc60000000000 */
[----:B------:R-:W-:Y:S05]  /*6950*/  BRA.DIV UR4, `(.L_x_185) ;  /* 0x0000000e04387947 */ /* 0x000fea000b800000 */
[----:B------:R-:W-:-:S13]  /*6960*/  ELECT P6, URZ, PT ;  /* 0x00000000003f782f */ /* 0x000fda00038c0000 */
.L_x_215:
[----:B------:R-:W-:Y:S04]  /*6970*/  BSSY B0, `(.L_x_186) ;  /* 0x00000a9000007945 */ /* 0x000fe80003800000 */
[----:B------:R-:W-:Y:S05]  /*6980*/  @!P6 BRA `(.L_x_187) ;  /* 0x00000008009ce947 */ /* 0x000fea0003800000 */
[----:B------:R-:W-:-:S04]  /*6990*/  LOP3.LUT R16, R16, 0x2, RZ, 0xfc, !PT ;  /* 0x0000000210107812 */ /* 0x000fc800078efcff */
[----:B------:R-:W-:-:S13]  /*69a0*/  ISETP.NE.AND P0, PT, R16, 0x3, PT ;  /* 0x000000031000780c */ /* 0x000fda0003f05270 */
[----:B------:R-:W-:Y:S05]  /*69b0*/  @!P0 BRA `(.L_x_188) ;  /* 0x0000000000048947 */ /* 0x000fea0003800000 */
[----:B------:R-:W-:Y:S01]  /*69c0*/  BPT.TRAP 0x1 ;  /* 0x000000040000795c */ /* 0x000fe20000300000 */
.L_x_188:
[----:B------:R-:W0:Y:S01]  /*69d0*/  S2R R3, SR_CgaCtaId ;  /* 0x0000000000037919 */ /* 0x000e220000008800 */
[----:B------:R-:W-:Y:S02]  /*69e0*/  MOV R2, 0x400 ;  /* 0x0000040000027802 */ /* 0x000fe40000000f00 */
[----:B------:R-:W-:Y:S02]  /*69f0*/  SHF.L.U32 R4, R0, 0x1f, RZ ;  /* 0x0000001f00047819 */ /* 0x000fe400000006ff */
[----:B0-----:R-:W-:-:S05]  /*6a00*/  LEA R2, R3, R2, 0x18 ;  /* 0x0000000203027211 */ /* 0x001fca00078ec0ff */
[----:B------:R-:W-:-:S04]  /*6a10*/  VIADD R2, R2, 0x90 ;  /* 0x0000009002027836 */ /* 0x000fc80000000000 */
[C---:B------:R-:W-:Y:S02]  /*6a20*/  IMAD R7, R9.reuse, 0x8, R2 ;  /* 0x0000000809077824 */ /* 0x040fe400078e0202 */
[----:B------:R-:W-:Y:S02]  /*6a30*/  VIADD R9, R9, 0x1 ;  /* 0x0000000109097836 */ /* 0x000fe40000000000 */
[----:B------:R-:W0:Y:S03]  /*6a40*/  SYNCS.PHASECHK.TRANS64.TRYWAIT P0, [R7+URZ], R4 ;  /* 0x00000004070075a7 */ /* 0x000e26000800017f */
[----:B------:R-:W-:-:S04]  /*6a50*/  ISETP.NE.AND P1, PT, R9, 0x12, PT ;  /* 0x000000120900780c */ /* 0x000fc80003f25270 */
[----:B------:R-:W-:Y:S02]  /*6a60*/  SEL R3, RZ, 0x1, P1 ;  /* 0x00000001ff037807 */ /* 0x000fe40000800000 */
[----:B------:R-:W-:Y:S02]  /*6a70*/  SEL R9, R9, RZ, P1 ;  /* 0x000000ff09097207 */ /* 0x000fe40000800000 */
[----:B------:R-:W-:-:S03]  /*6a80*/  LOP3.LUT R6, R0, R3, RZ, 0x3c, !PT ;  /* 0x0000000300067212 */ /* 0x000fc600078e3cff */
[----:B------:R-:W-:Y:S01]  /*6a90*/  IMAD R8, R9, 0x8, R2 ;  /* 0x0000000809087824 */ /* 0x000fe200078e0202 */
[----:B------:R-:W-:Y:S01]  /*6aa0*/  SHF.L.U32 R5, R6, 0x1f, RZ ;  /* 0x0000001f06057819 */ /* 0x000fe200000006ff */
[----:B0-----:R-:W-:Y:S06]  /*6ab0*/  @!P0 BRA `(.L_x_189) ;  /* 0x0000000c00008947 */ /* 0x001fec0003800000 */
.L_x_216:
[----:B------:R-:W1:Y:S01]  /*6ac0*/  SYNCS.PHASECHK.TRANS64.TRYWAIT P0, [R8+URZ], R5 ;  /* 0x00000005080075a7 */ /* 0x000e62000800017f */
[----:B------:R-:W-:-:S05]  /*6ad0*/  VIADD R0, R9, 0x1 ;  /* 0x0000000109007836 */ /* 0x000fca0000000000 */
[----:B------:R-:W-:-:S04]  /*6ae0*/  ISETP.NE.AND P1, PT, R0, 0x12, PT ;  /* 0x000000120000780c */ /* 0x000fc80003f25270 */
[----:B------:R-:W-:Y:S02]  /*6af0*/  SEL R3, RZ, 0x1, P1 ;  /* 0x00000001ff037807 */ /* 0x000fe40000800000 */
[----:B0-----:R-:W-:Y:S02]  /*6b00*/  SEL R7, R0, RZ, P1 ;  /* 0x000000ff00077207 */ /* 0x001fe40000800000 */
[----:B------:R-:W-:-:S03]  /*6b10*/  LOP3.LUT R6, R6, R3, RZ, 0x3c, !PT ;  /* 0x0000000306067212 */ /* 0x000fc600078e3cff */
[----:B------:R-:W-:Y:S01]  /*6b20*/  IMAD R9, R7, 0x8, R2 ;  /* 0x0000000807097824 */ /* 0x000fe200078e0202 */
[----:B------:R-:W-:Y:S01]  /*6b30*/  SHF.L.U32 R4, R6, 0x1f, RZ ;  /* 0x0000001f06047819 */ /* 0x000fe200000006ff */
[----:B-1----:R-:W-:Y:S06]  /*6b40*/  @!P0 BRA `(.L_x_190) ;  /* 0x0000000800f08947 */ /* 0x002fec0003800000 */
.L_x_217:
[----:B------:R-:W1:Y:S01]  /*6b50*/  SYNCS.PHASECHK.TRANS64.TRYWAIT P0, [R9+URZ], R4 ;  /* 0x00000004090075a7 */ /* 0x000e62000800017f */
[----:B------:R-:W-:-:S05]  /*6b60*/  VIADD R0, R7, 0x1 ;  /* 0x0000000107007836 */ /* 0x000fca0000000000 */
[----:B------:R-:W-:-:S04]  /*6b70*/  ISETP.NE.AND P1, PT, R0, 0x12, PT ;  /* 0x000000120000780c */ /* 0x000fc80003f25270 */
[----:B------:R-:W-:Y:S02]  /*6b80*/  SEL R3, RZ, 0x1, P1 ;  /* 0x00000001ff037807 */ /* 0x000fe40000800000 */
[----:B------:R-:W-:Y:S02]  /*6b90*/  SEL R7, R0, RZ, P1 ;  /* 0x000000ff00077207 */ /* 0x000fe40000800000 */
[----:B------:R-:W-:-:S03]  /*6ba0*/  LOP3.LUT R6, R6, R3, RZ, 0x3c, !PT ;  /* 0x0000000306067212 */ /* 0x000fc600078e3cff */
[----:B0-----:R-:W-:Y:S01]  /*6bb0*/  IMAD R8, R7, 0x8, R2 ;  /* 0x0000000807087824 */ /* 0x001fe200078e0202 */
[----:B------:R-:W-:Y:S01]  /*6bc0*/  SHF.L.U32 R5, R6, 0x1f, RZ ;  /* 0x0000001f06057819 */ /* 0x000fe200000006ff */
[----:B-1----:R-:W-:Y:S06]  /*6bd0*/  @!P0 BRA `(.L_x_191) ;  /* 0x0000000800e08947 */ /* 0x002fec0003800000 */
.L_x_218:
        /* <DEDUP_REMOVED lines=9> */
.L_x_219:
        /* <DEDUP_REMOVED lines=9> */
.L_x_220:
        /* <DEDUP_REMOVED lines=9> */
.L_x_221:
        /* <DEDUP_REMOVED lines=9> */
.L_x_222:
        /* <DEDUP_REMOVED lines=9> */
.L_x_223:
        /* <DEDUP_REMOVED lines=9> */
.L_x_224:
        /* <DEDUP_REMOVED lines=9> */
.L_x_225:
        /* <DEDUP_REMOVED lines=9> */
.L_x_226:
        /* <DEDUP_REMOVED lines=9> */
.L_x_227:
        /* <DEDUP_REMOVED lines=9> */
.L_x_228:
        /* <DEDUP_REMOVED lines=9> */
.L_x_229:
        /* <DEDUP_REMOVED lines=9> */
.L_x_230:
[----:B------:R-:W1:Y:S01]  /*72a0*/  SYNCS.PHASECHK.TRANS64.TRYWAIT P0, [R8+URZ], R5 ;  /* 0x00000005080075a7 */ /* 0x000e62000800017f */
[----:B------:R-:W-:-:S05]  /*72b0*/  VIADD R0, R7, 0x1 ;  /* 0x0000000107007836 */ /* 0x000fca0000000000 */
[----:B------:R-:W-:-:S04]  /*72c0*/  ISETP.NE.AND P1, PT, R0, 0x12, PT ;  /* 0x000000120000780c */ /* 0x000fc80003f25270 */
[----:B------:R-:W-:Y:S02]  /*72d0*/  SEL R3, RZ, 0x1, P1 ;  /* 0x00000001ff037807 */ /* 0x000fe40000800000 */
[----:B------:R-:W-:Y:S02]  /*72e0*/  SEL R7, R0, RZ, P1 ;  /* 0x000000ff00077207 */ /* 0x000fe40000800000 */
[----:B0-----:R-:W-:-:S03]  /*72f0*/  LOP3.LUT R9, R6, R3, RZ, 0x3c, !PT ;  /* 0x0000000306097212 */ /* 0x001fc600078e3cff */
[----:B------:R-:W-:Y:S01]  /*7300*/  IMAD R11, R7, 0x8, R2 ;  /* 0x00000008070b7824 */ /* 0x000fe200078e0202 */
[----:B------:R-:W-:Y:S01]  /*7310*/  SHF.L.U32 R6, R9, 0x1f, RZ ;  /* 0x0000001f09067819 */ /* 0x000fe200000006ff */
[----:B-1----:R-:W-:Y:S06]  /*7320*/  @!P0 BRA `(.L_x_204) ;  /* 0x0000000800108947 */ /* 0x002fec0003800000 */
.L_x_231:
[----:B------:R-:W1:Y:S01]  /*7330*/  SYNCS.PHASECHK.TRANS64.TRYWAIT P0, [R11+URZ], R6 ;  /* 0x000000060b0075a7 */ /* 0x000e62000800017f */
[----:B------:R-:W-:-:S05]  /*7340*/  VIADD R0, R7, 0x1 ;  /* 0x0000000107007836 */ /* 0x000fca0000000000 */
[----:B------:R-:W-:-:S04]  /*7350*/  ISETP.NE.AND P1, PT, R0, 0x12, PT ;  /* 0x000000120000780c */ /* 0x000fc80003f25270 */
[----:B------:R-:W-:Y:S02]  /*7360*/  SEL R4, RZ, 0x1, P1 ;  /* 0x00000001ff047807 */ /* 0x000fe40000800000 */
[----:B------:R-:W-:Y:S02]  /*7370*/  SEL R3, R0, RZ, P1 ;  /* 0x000000ff00037207 */ /* 0x000fe40000800000 */
[----:B------:R-:W-:Y:S01]  /*7380*/  LOP3.LUT R0, R9, R4, RZ, 0x3c, !PT ;  /* 0x0000000409007212 */ /* 0x000fe200078e3cff */
[----:B-1----:R-:W-:Y:S06]  /*7390*/  @!P0 BRA `(.L_x_205) ;  /* 0x0000000800088947 */ /* 0x002fec0003800000 */
.L_x_232:
[----:B------:R-:W-:Y:S01]  /*73a0*/  IMAD R3, R3, 0x8, R2 ;  /* 0x0000000803037824 */ /* 0x000fe200078e0202 */
[----:B------:R-:W-:-:S07]  /*73b0*/  SHF.L.U32 R0, R0, 0x1f, RZ ;  /* 0x0000001f00007819 */ /* 0x000fce00000006ff */
.L_x_206:
[----:B--2---:R2:W4:Y:S02]  /*73c0*/  SYNCS.PHASECHK.TRANS64.TRYWAIT P0, [R3+URZ], R0 ;  /* 0x00000000030075a7 */ /* 0x004524000800017f */
[----:B----4-:R-:W-:Y:S05]  /*73d0*/  @!P0 NANOSLEEP.SYNCS 0x989680 ;  /* 0x009896800000895d */ /* 0x010fea0003900000 */
[----:B------:R-:W4:Y:S02]  /*73e0*/  @!P0 SYNCS.PHASECHK.TRANS64 P0, [R3+URZ], R0 ;  /* 0x00000000030085a7 */ /* 0x000f24000800007f */
[----:B----4-:R-:W-:Y:S05]  /*73f0*/  @!P0 BRA `(.L_x_206) ;  /* 0xfffffffc00f08947 */ /* 0x010fea000383ffff */
.L_x_187:
[----:B------:R-:W-:Y:S05]  /*7400*/  BSYNC B0 ;  /* 0x0000000000007941 */ /* 0x000fea0003800000 */
.L_x_186:
[----:B------:R-:W-:Y:S05]  /*7410*/  EXIT ;  /* 0x000000000000794d */ /* 0x000fea0003800000 */
.L_x_20:
[----:B-1----:R1:W2:Y:S02]  /*7420*/  SYNCS.PHASECHK.TRANS64.TRYWAIT P0, [R96+URZ], R3 ;  /* 0x00000003600075a7 */ /* 0x0022a4000800017f */
[----:B--2---:R-:W-:Y:S05]  /*7430*/  @!P0 NANOSLEEP.SYNCS 0x989680 ;  /* 0x009896800000895d */ /* 0x004fea0003900000 */
[----:B------:R-:W2:Y:S02]  /*7440*/  @!P0 SYNCS.PHASECHK.TRANS64 P0, [R96+URZ], R3 ;  /* 0x00000003600085a7 */ /* 0x000ea4000800007f */
[----:B--2---:R-:W-:Y:S05]  /*7450*/  @!P0 BRA `(.L_x_20) ;  /* 0xfffffffc00f08947 */ /* 0x004fea000383ffff */
[----:B------:R-:W-:Y:S05]  /*7460*/  BRA `(.L_x_207) ;  /* 0xffffffa400187947 */ /* 0x000fea000383ffff */
.L_x_25:
[----:B--2---:R2:W3:Y:S02]  /*7470*/  SYNCS.PHASECHK.TRANS64.TRYWAIT P1, [R3+URZ], R0 ;  /* 0x00000000030075a7 */ /* 0x0044e4000802017f */
[----:B---3--:R-:W-:Y:S05]  /*7480*/  @!P1 NANOSLEEP.SYNCS 0x989680 ;  /* 0x009896800000995d */ /* 0x008fea0003900000 */
[----:B------:R-:W3:Y:S02]  /*7490*/  @!P1 SYNCS.PHASECHK.TRANS64 P1, [R3+URZ], R0 ;  /* 0x00000000030095a7 */ /* 0x000ee4000802007f */
[----:B---3--:R-:W-:Y:S05]  /*74a0*/  @!P1 BRA `(.L_x_25) ;  /* 0xfffffffc00f09947 */ /* 0x008fea000383ffff */
[----:B------:R-:W-:Y:S05]  /*74b0*/  BRA `(.L_x_24) ;  /* 0xffffffa400807947 */ /* 0x000fea000383ffff */
.L_x_30:
[----:B--2---:R-:W-:-:S04]  /*74c0*/  IMAD.U32 R5, RZ, RZ, UR4 ;  /* 0x00000004ff057e24 */ /* 0x004fc8000f8e00ff */
[----:B------:R2:W3:Y:S03]  /*74d0*/  SYNCS.PHASECHK.TRANS64.TRYWAIT P1, [R5+URZ], R4 ;  /* 0x00000004050075a7 */ /* 0x0004e6000802017f */
[----:B---3--:R-:W-:Y:S05]  /*74e0*/  @!P1 NANOSLEEP.SYNCS 0x989680 ;  /* 0x009896800000995d */ /* 0x008fea0003900000 */
[----:B------:R-:W3:Y:S02]  /*74f0*/  @!P1 SYNCS.PHASECHK.TRANS64 P1, [R5+URZ], R4 ;  /* 0x00000004050095a7 */ /* 0x000ee4000802007f */
[----:B---3--:R-:W-:Y:S05]  /*7500*/  @!P1 BRA `(.L_x_30) ;  /* 0xfffffffc00ec9947 */ /* 0x008fea000383ffff */
[----:B------:R-:W-:Y:S05]  /*7510*/  BRA `(.L_x_29) ;  /* 0xffffffa400f87947 */ /* 0x000fea000383ffff */
.L_x_36:
[----:B-1----:R1:W2:Y:S02]  /*7520*/  SYNCS.PHASECHK.TRANS64.TRYWAIT P0, [R96+URZ+0x10], R3 ;  /* 0x00001003600075a7 */ /* 0x0022a4000800017f */
[----:B--2---:R-:W-:Y:S05]  /*7530*/  @!P0 NANOSLEEP.SYNCS 0x989680 ;  /* 0x009896800000895d */ /* 0x004fea0003900000 */
[----:B------:R-:W2:Y:S02]  /*7540*/  @!P0 SYNCS.PHASECHK.TRANS64 P0, [R96+URZ+0x10], R3 ;  /* 0x00001003600085a7 */ /* 0x000ea4000800007f */
[----:B--2---:R-:W-:Y:S05]  /*7550*/  @!P0 BRA `(.L_x_36) ;  /* 0xfffffffc00f08947 */ /* 0x004fea000383ffff */
[----:B------:R-:W-:Y:S05]  /*7560*/  BRA `(.L_x_208) ;  /* 0xffffffac00047947 */ /* 0x000fea000383ffff */
.L_x_173:
[----:B------:R-:W-:Y:S01]  /*7570*/  BSSY B1, `(.L_x_209) ;  /* 0x0000006000017945 */ /* 0x000fe20003800000 */
[----:B------:R-:W-:-:S07]  /*7580*/  IMAD.MOV.U32 R15, RZ, RZ, -0x1 ;  /* 0xffffffffff0f7424 */ /* 0x000fce00078e00ff */
[----:B---3-5:R-:W-:Y:S05]  /*7590*/  WARPSYNC.COLLECTIVE R15, `(.L_x_210) ;  /* 0x000000000f0c7348 */ /* 0x028fea0003c00000 */
[----:B------:R-:W-:Y:S02]  /*75a0*/  ELECT P6, UR62, PT ;  /* 0x00000000003e782f */ /* 0x000fe400038c0000 */
[----:B------:R-:W-:Y:S01]  /*75b0*/  MOV R14, UR62 ;  /* 0x0000003e000e7c02 */ /* 0x000fe20008000f00 */
[----:B---3-5:R-:W-:Y:S10]  /*75c0*/  ENDCOLLECTIVE ;  /* 0x000000000000791b */ /* 0x028ff40003800000 */
.L_x_210:
[----:B------:R-:W-:Y:S05]  /*75d0*/  BSYNC B1 ;  /* 0x0000000000017941 */ /* 0x000fea0003800000 */
.L_x_209:
[----:B------:R-:W-:Y:S05]  /*75e0*/  BRA `(.L_x_211) ;  /* 0xffffffe400f87947 */ /* 0x000fea000383ffff */
.L_x_176:
[----:B0-----:R0:W1:Y:S02]  /*75f0*/  SYNCS.PHASECHK.TRANS64.TRYWAIT P1, [R13+URZ+0x90], R4 ;  /* 0x000090040d0075a7 */ /* 0x001064000802017f */
[----:B-1----:R-:W-:Y:S05]  /*7600*/  @!P1 NANOSLEEP.SYNCS 0x989680 ;  /* 0x009896800000995d */ /* 0x002fea0003900000 */
[----:B------:R-:W1:Y:S02]  /*7610*/  @!P1 SYNCS.PHASECHK.TRANS64 P1, [R13+URZ+0x90], R4 ;  /* 0x000090040d0095a7 */ /* 0x000e64000802007f */
[----:B-1----:R-:W-:Y:S05]  /*7620*/  @!P1 BRA `(.L_x_176) ;  /* 0xfffffffc00f09947 */ /* 0x002fea000383ffff */
[----:B------:R-:W-:Y:S05]  /*7630*/  BRA `(.L_x_212) ;  /* 0xffffffe800347947 */ /* 0x000fea000383ffff */
.L_x_185:
[----:B------:R-:W-:Y:S01]  /*7640*/  BSSY B0, `(.L_x_213) ;  /* 0x0000006000007945 */ /* 0x000fe20003800000 */
[----:B------:R-:W-:-:S07]  /*7650*/  IMAD.MOV.U32 R15, RZ, RZ, -0x1 ;  /* 0xffffffffff0f7424 */ /* 0x000fce00078e00ff */
[----:B---3-5:R-:W-:Y:S05]  /*7660*/  WARPSYNC.COLLECTIVE R15, `(.L_x_214) ;  /* 0x000000000f0c7348 */ /* 0x028fea0003c00000 */
[----:B------:R-:W-:Y:S02]  /*7670*/  ELECT P6, UR62, PT ;  /* 0x00000000003e782f */ /* 0x000fe400038c0000 */
[----:B------:R-:W-:Y:S01]  /*7680*/  MOV R14, UR62 ;  /* 0x0000003e000e7c02 */ /* 0x000fe20008000f00 */
[----:B---3-5:R-:W-:Y:S10]  /*7690*/  ENDCOLLECTIVE ;  /* 0x000000000000791b */ /* 0x028ff40003800000 */
.L_x_214:
[----:B------:R-:W-:Y:S05]  /*76a0*/  BSYNC B0 ;  /* 0x0000000000007941 */ /* 0x000fea0003800000 */
.L_x_213:
[----:B------:R-:W-:Y:S05]  /*76b0*/  BRA `(.L_x_215) ;  /* 0xfffffff000ac7947 */ /* 0x000fea000383ffff */
.L_x_189:
[----:B0-----:R0:W1:Y:S02]  /*76c0*/  SYNCS.PHASECHK.TRANS64.TRYWAIT P0, [R7+URZ], R4 ;  /* 0x00000004070075a7 */ /* 0x001064000800017f */
[----:B-1----:R-:W-:Y:S05]  /*76d0*/  @!P0 NANOSLEEP.SYNCS 0x989680 ;  /* 0x009896800000895d */ /* 0x002fea0003900000 */
[----:B------:R-:W1:Y:S02]  /*76e0*/  @!P0 SYNCS.PHASECHK.TRANS64 P0, [R7+URZ], R4 ;  /* 0x00000004070085a7 */ /* 0x000e64000800007f */
[----:B-1----:R-:W-:Y:S05]  /*76f0*/  @!P0 BRA `(.L_x_189) ;  /* 0xfffffffc00f08947 */ /* 0x002fea000383ffff */
[----:B------:R-:W-:Y:S05]  /*7700*/  BRA `(.L_x_216) ;  /* 0xfffffff000ec7947 */ /* 0x000fea000383ffff */
.L_x_190:
[----:B0-----:R0:W1:Y:S02]  /*7710*/  SYNCS.PHASECHK.TRANS64.TRYWAIT P0, [R8+URZ], R5 ;  /* 0x00000005080075a7 */ /* 0x001064000800017f */
[----:B-1----:R-:W-:Y:S05]  /*7720*/  @!P0 NANOSLEEP.SYNCS 0x989680 ;  /* 0x009896800000895d */ /* 0x002fea0003900000 */
[----:B------:R-:W1:Y:S02]  /*7730*/  @!P0 SYNCS.PHASECHK.TRANS64 P0, [R8+URZ], R5 ;  /* 0x00000005080085a7 */ /* 0x000e64000800007f */
[----:B-1----:R-:W-:Y:S05]  /*7740*/  @!P0 BRA `(.L_x_190) ;  /* 0xfffffffc00f08947 */ /* 0x002fea000383ffff */
[----:B------:R-:W-:Y:S05]  /*7750*/  BRA `(.L_x_217) ;  /* 0xfffffff000fc7947 */ /* 0x000fea000383ffff */
.L_x_191:
[----:B0-----:R0:W1:Y:S02]  /*7760*/  SYNCS.PHASECHK.TRANS64.TRYWAIT P0, [R9+URZ], R4 ;  /* 0x00000004090075a7 */ /* 0x001064000800017f */
[----:B-1----:R-:W-:Y:S05]  /*7770*/  @!P0 NANOSLEEP.SYNCS 0x989680 ;  /* 0x009896800000895d */ /* 0x002fea0003900000 */
[----:B------:R-:W1:Y:S02]  /*7780*/  @!P0 SYNCS.PHASECHK.TRANS64 P0, [R9+URZ], R4 ;  /* 0x00000004090085a7 */ /* 0x000e64000800007f */
[----:B-1----:R-:W-:Y:S05]  /*7790*/  @!P0 BRA `(.L_x_191) ;  /* 0xfffffffc00f08947 */ /* 0x002fea000383ffff */
[----:B------:R-:W-:Y:S05]  /*77a0*/  BRA `(.L_x_218) ;  /* 0xfffffff4000c7947 */ /* 0x000fea000383ffff */
.L_x_192:
[----:B0-----:R0:W1:Y:S02]  /*77b0*/  SYNCS.PHASECHK.TRANS64.TRYWAIT P0, [R8+URZ], R5 ;  /* 0x00000005080075a7 */ /* 0x001064000800017f */
[----:B-1----:R-:W-:Y:S05]  /*77c0*/  @!P0 NANOSLEEP.SYNCS 0x989680 ;  /* 0x009896800000895d */ /* 0x002fea0003900000 */
[----:B------:R-:W1:Y:S02]  /*77d0*/  @!P0 SYNCS.PHASECHK.TRANS64 P0, [R8+URZ], R5 ;  /* 0x00000005080085a7 */ /* 0x000e64000800007f */
[----:B-1----:R-:W-:Y:S05]  /*77e0*/  @!P0 BRA `(.L_x_192) ;  /* 0xfffffffc00f08947 */ /* 0x002fea000383ffff */
[----:B------:R-:W-:Y:S05]  /*77f0*/  BRA `(.L_x_219) ;  /* 0xfffffff4001c7947 */ /* 0x000fea000383ffff */
.L_x_193:
[----:B0-----:R0:W1:Y:S02]  /*7800*/  SYNCS.PHASECHK.TRANS64.TRYWAIT P0, [R9+URZ], R4 ;  /* 0x00000004090075a7 */ /* 0x001064000800017f */
[----:B-1----:R-:W-:Y:S05]  /*7810*/  @!P0 NANOSLEEP.SYNCS 0x989680 ;  /* 0x009896800000895d */ /* 0x002fea0003900000 */
[----:B------:R-:W1:Y:S02]  /*7820*/  @!P0 SYNCS.PHASECHK.TRANS64 P0, [R9+URZ], R4 ;  /* 0x00000004090085a7 */ /* 0x000e64000800007f */
[----:B-1----:R-:W-:Y:S05]  /*7830*/  @!P0 BRA `(.L_x_193) ;  /* 0xfffffffc00f08947 */ /* 0x002fea000383ffff */
[----:B------:R-:W-:Y:S05]  /*7840*/  BRA `(.L_x_220) ;  /* 0xfffffff4002c7947 */ /* 0x000fea000383ffff */
.L_x_194:
[----:B0-----:R0:W1:Y:S02]  /*7850*/  SYNCS.PHASECHK.TRANS64.TRYWAIT P0, [R8+URZ], R5 ;  /* 0x00000005080075a7 */ /* 0x001064000800017f */
[----:B-1----:R-:W-:Y:S05]  /*7860*/  @!P0 NANOSLEEP.SYNCS 0x989680 ;  /* 0x009896800000895d */ /* 0x002fea0003900000 */
[----:B------:R-:W1:Y:S02]  /*7870*/  @!P0 SYNCS.PHASECHK.TRANS64 P0, [R8+URZ], R5 ;  /* 0x00000005080085a7 */ /* 0x000e64000800007f */
[----:B-1----:R-:W-:Y:S05]  /*7880*/  @!P0 BRA `(.L_x_194) ;  /* 0xfffffffc00f08947 */ /* 0x002fea000383ffff */
[----:B------:R-:W-:Y:S05]  /*7890*/  BRA `(.L_x_221) ;  /* 0xfffffff4003c7947 */ /* 0x000fea000383ffff */
.L_x_195:
[----:B0-----:R0:W1:Y:S02]  /*78a0*/  SYNCS.PHASECHK.TRANS64.TRYWAIT P0, [R9+URZ], R4 ;  /* 0x00000004090075a7 */ /* 0x001064000800017f */
[----:B-1----:R-:W-:Y:S05]  /*78b0*/  @!P0 NANOSLEEP.SYNCS 0x989680 ;  /* 0x009896800000895d */ /* 0x002fea0003900000 */
[----:B------:R-:W1:Y:S02]  /*78c0*/  @!P0 SYNCS.PHASECHK.TRANS64 P0, [R9+URZ], R4 ;  /* 0x00000004090085a7 */ /* 0x000e64000800007f */
[----:B-1----:R-:W-:Y:S05]  /*78d0*/  @!P0 BRA `(.L_x_195) ;  /* 0xfffffffc00f08947 */ /* 0x002fea000383ffff */
[----:B------:R-:W-:Y:S05]  /*78e0*/  BRA `(.L_x_222) ;  /* 0xfffffff4004c7947 */ /* 0x000fea000383ffff */
.L_x_196:
[----:B0-----:R0:W1:Y:S02]  /*78f0*/  SYNCS.PHASECHK.TRANS64.TRYWAIT P0, [R8+URZ], R5 ;  /* 0x00000005080075a7 */ /* 0x001064000800017f */
[----:B-1----:R-:W-:Y:S05]  /*7900*/  @!P0 NANOSLEEP.SYNCS 0x989680 ;  /* 0x009896800000895d */ /* 0x002fea0003900000 */
[----:B------:R-:W1:Y:S02]  /*7910*/  @!P0 SYNCS.PHASECHK.TRANS64 P0, [R8+URZ], R5 ;  /* 0x00000005080085a7 */ /* 0x000e64000800007f */
[----:B-1----:R-:W-:Y:S05]  /*7920*/  @!P0 BRA `(.L_x_196) ;  /* 0xfffffffc00f08947 */ /* 0x002fea000383ffff */
[----:B------:R-:W-:Y:S05]  /*7930*/  BRA `(.L_x_223) ;  /* 0xfffffff4005c7947 */ /* 0x000fea000383ffff */
.L_x_197:
[----:B0-----:R0:W1:Y:S02]  /*7940*/  SYNCS.PHASECHK.TRANS64.TRYWAIT P0, [R9+URZ], R4 ;  /* 0x00000004090075a7 */ /* 0x001064000800017f */
[----:B-1----:R-:W-:Y:S05]  /*7950*/  @!P0 NANOSLEEP.SYNCS 0x989680 ;  /* 0x009896800000895d */ /* 0x002fea0003900000 */
[----:B------:R-:W1:Y:S02]  /*7960*/  @!P0 SYNCS.PHASECHK.TRANS64 P0, [R9+URZ], R4 ;  /* 0x00000004090085a7 */ /* 0x000e64000800007f */
[----:B-1----:R-:W-:Y:S05]  /*7970*/  @!P0 BRA `(.L_x_197) ;  /* 0xfffffffc00f08947 */ /* 0x002fea000383ffff */
[----:B------:R-:W-:Y:S05]  /*7980*/  BRA `(.L_x_224) ;  /* 0xfffffff4006c7947 */ /* 0x000fea000383ffff */
.L_x_198:
[----:B0-----:R0:W1:Y:S02]  /*7990*/  SYNCS.PHASECHK.TRANS64.TRYWAIT P0, [R8+URZ], R5 ;  /* 0x00000005080075a7 */ /* 0x001064000800017f */
[----:B-1----:R-:W-:Y:S05]  /*79a0*/  @!P0 NANOSLEEP.SYNCS 0x989680 ;  /* 0x009896800000895d */ /* 0x002fea0003900000 */
[----:B------:R-:W1:Y:S02]  /*79b0*/  @!P0 SYNCS.PHASECHK.TRANS64 P0, [R8+URZ], R5 ;  /* 0x00000005080085a7 */ /* 0x000e64000800007f */
[----:B-1----:R-:W-:Y:S05]  /*79c0*/  @!P0 BRA `(.L_x_198) ;  /* 0xfffffffc00f08947 */ /* 0x002fea000383ffff */
[----:B------:R-:W-:Y:S05]  /*79d0*/  BRA `(.L_x_225) ;  /* 0xfffffff4007c7947 */ /* 0x000fea000383ffff */
.L_x_199:
[----:B0-----:R0:W1:Y:S02]  /*79e0*/  SYNCS.PHASECHK.TRANS64.TRYWAIT P0, [R9+URZ], R4 ;  /* 0x00000004090075a7 */ /* 0x001064000800017f */
[----:B-1----:R-:W-:Y:S05]  /*79f0*/  @!P0 NANOSLEEP.SYNCS 0x989680 ;  /* 0x009896800000895d */ /* 0x002fea0003900000 */
[----:B------:R-:W1:Y:S02]  /*7a00*/  @!P0 SYNCS.PHASECHK.TRANS64 P0, [R9+URZ], R4 ;  /* 0x00000004090085a7 */ /* 0x000e64000800007f */
[----:B-1----:R-:W-:Y:S05]  /*7a10*/  @!P0 BRA `(.L_x_199) ;  /* 0xfffffffc00f08947 */ /* 0x002fea000383ffff */
[----:B------:R-:W-:Y:S05]  /*7a20*/  BRA `(.L_x_226) ;  /* 0xfffffff4008c7947 */ /* 0x000fea000383ffff */
.L_x_200:
[----:B0-----:R0:W1:Y:S02]  /*7a30*/  SYNCS.PHASECHK.TRANS64.TRYWAIT P0, [R8+URZ], R5 ;  /* 0x00000005080075a7 */ /* 0x001064000800017f */
[----:B-1----:R-:W-:Y:S05]  /*7a40*/  @!P0 NANOSLEEP.SYNCS 0x989680 ;  /* 0x009896800000895d */ /* 0x002fea0003900000 */
[----:B------:R-:W1:Y:S02]  /*7a50*/  @!P0 SYNCS.PHASECHK.TRANS64 P0, [R8+URZ], R5 ;  /* 0x00000005080085a7 */ /* 0x000e64000800007f */
[----:B-1----:R-:W-:Y:S05]  /*7a60*/  @!P0 BRA `(.L_x_200) ;  /* 0xfffffffc00f08947 */ /* 0x002fea000383ffff */
[----:B------:R-:W-:Y:S05]  /*7a70*/  BRA `(.L_x_227) ;  /* 0xfffffff4009c7947 */ /* 0x000fea000383ffff */
.L_x_201:
[----:B0-----:R0:W1:Y:S02]  /*7a80*/  SYNCS.PHASECHK.TRANS64.TRYWAIT P0, [R9+URZ], R4 ;  /* 0x00000004090075a7 */ /* 0x001064000800017f */
[----:B-1----:R-:W-:Y:S05]  /*7a90*/  @!P0 NANOSLEEP.SYNCS 0x989680 ;  /* 0x009896800000895d */ /* 0x002fea0003900000 */
[----:B------:R-:W1:Y:S02]  /*7aa0*/  @!P0 SYNCS.PHASECHK.TRANS64 P0, [R9+URZ], R4 ;  /* 0x00000004090085a7 */ /* 0x000e64000800007f */
[----:B-1----:R-:W-:Y:S05]  /*7ab0*/  @!P0 BRA `(.L_x_201) ;  /* 0xfffffffc00f08947 */ /* 0x002fea000383ffff */
[----:B------:R-:W-:Y:S05]  /*7ac0*/  BRA `(.L_x_228) ;  /* 0xfffffff400ac7947 */ /* 0x000fea000383ffff */
.L_x_202:
[----:B0-----:R0:W1:Y:S02]  /*7ad0*/  SYNCS.PHASECHK.TRANS64.TRYWAIT P0, [R8+URZ], R5 ;  /* 0x00000005080075a7 */ /* 0x001064000800017f */
[----:B-1----:R-:W-:Y:S05]  /*7ae0*/  @!P0 NANOSLEEP.SYNCS 0x989680 ;  /* 0x009896800000895d */ /* 0x002fea0003900000 */
[----:B------:R-:W1:Y:S02]  /*7af0*/  @!P0 SYNCS.PHASECHK.TRANS64 P0, [R8+URZ], R5 ;  /* 0x00000005080085a7 */ /* 0x000e64000800007f */
[----:B-1----:R-:W-:Y:S05]  /*7b00*/  @!P0 BRA `(.L_x_202) ;  /* 0xfffffffc00f08947 */ /* 0x002fea000383ffff */
[----:B------:R-:W-:Y:S05]  /*7b10*/  BRA `(.L_x_229) ;  /* 0xfffffff400bc7947 */ /* 0x000fea000383ffff */
.L_x_203:
[----:B0-----:R0:W1:Y:S02]  /*7b20*/  SYNCS.PHASECHK.TRANS64.TRYWAIT P0, [R9+URZ], R4 ;  /* 0x00000004090075a7 */ /* 0x001064000800017f */
[----:B-1----:R-:W-:Y:S05]  /*7b30*/  @!P0 NANOSLEEP.SYNCS 0x989680 ;  /* 0x009896800000895d */ /* 0x002fea0003900000 */
[----:B------:R-:W1:Y:S02]  /*7b40*/  @!P0 SYNCS.PHASECHK.TRANS64 P0, [R9+URZ], R4 ;  /* 0x00000004090085a7 */ /* 0x000e64000800007f */
[----:B-1----:R-:W-:Y:S05]  /*7b50*/  @!P0 BRA `(.L_x_203) ;  /* 0xfffffffc00f08947 */ /* 0x002fea000383ffff */
[----:B------:R-:W-:Y:S05]  /*7b60*/  BRA `(.L_x_230) ;  /* 0xfffffff400cc7947 */ /* 0x000fea000383ffff */
.L_x_204:
[----:B0-----:R0:W1:Y:S02]  /*7b70*/  SYNCS.PHASECHK.TRANS64.TRYWAIT P0, [R8+URZ], R5 ;  /* 0x00000005080075a7 */ /* 0x001064000800017f */
[----:B-1----:R-:W-:Y:S05]  /*7b80*/  @!P0 NANOSLEEP.SYNCS 0x989680 ;  /* 0x009896800000895d */ /* 0x002fea0003900000 */
[----:B------:R-:W1:Y:S02]  /*7b90*/  @!P0 SYNCS.PHASECHK.TRANS64 P0, [R8+URZ], R5 ;  /* 0x00000005080085a7 */ /* 0x000e64000800007f */
[----:B-1----:R-:W-:Y:S05]  /*7ba0*/  @!P0 BRA `(.L_x_204) ;  /* 0xfffffffc00f08947 */ /* 0x002fea000383ffff */
[----:B------:R-:W-:Y:S05]  /*7bb0*/  BRA `(.L_x_231) ;  /* 0xfffffff400dc7947 */ /* 0x000fea000383ffff */
.L_x_205:
[----:B-1----:R1:W2:Y:S02]  /*7bc0*/  SYNCS.PHASECHK.TRANS64.TRYWAIT P0, [R11+URZ], R6 ;  /* 0x000000060b0075a7 */ /* 0x0022a4000800017f */
[----:B--2---:R-:W-:Y:S05]  /*7bd0*/  @!P0 NANOSLEEP.SYNCS 0x989680 ;  /* 0x009896800000895d */ /* 0x004fea0003900000 */
[----:B------:R-:W2:Y:S02]  /*7be0*/  @!P0 SYNCS.PHASECHK.TRANS64 P0, [R11+URZ], R6 ;  /* 0x000000060b0085a7 */ /* 0x000ea4000800007f */
[----:B--2---:R-:W-:Y:S05]  /*7bf0*/  @!P0 BRA `(.L_x_205) ;  /* 0xfffffffc00f08947 */ /* 0x004fea000383ffff */
[----:B------:R-:W-:Y:S05]  /*7c00*/  BRA `(.L_x_232) ;  /* 0xfffffff400e47947 */ /* 0x000fea000383ffff */
.L_x_233:
[----:B------:R-:W-:-:S00]  /*7c10*/  BRA `(.L_x_233) ;  /* 0xfffffffc00fc7947 */ /* 0x000fc0000383ffff */
[----:B------:R-:W-:-:S00]  /*7c20*/  NOP ;  /* 0x0000000000007918 */ /* 0x000fc00000000000 */
        /* <DEDUP_REMOVED lines=13> */
.L_x_234:


//--------------------- .nv.global.init           --------------------------
	.section	.nv.global.init,"aw",@progbits
.nv.global.init:
	.type		$str$22,@object
	.size		$str$22,($str$23 - $str$22)
$str$22:
        /*0000*/ 	.byte	0x6b, 0x5f, 0x74, 0x69, 0x6c, 0x65, 0x5f, 0x63, 0x6f, 0x75, 0x6e, 0x74, 0x20, 0x3e, 0x3d, 0x20
        /*0010*/ 	.byte	0x31, 0x00
	.type		$str$23,@object
	.size		$str$23,(__unnamed_1 - $str$23)
$str$23:
        /*0012*/ 	.byte	0x2f, 0x74, 0x6d, 0x70, 0x2f, 0x63, 0x75, 0x74, 0x6c, 0x61, 0x73, 0x73, 0x5f, 0x73, 0x77, 0x65
        /*0022*/ 	.byte	0x65, 0x70, 0x5f, 0x73, 0x72, 0x63, 0x2f, 0x69, 0x6e, 0x63, 0x6c, 0x75, 0x64, 0x65, 0x2f, 0x63
        /*0032*/ 	.byte	0x75, 0x74, 0x6c, 0x61, 0x73, 0x73, 0x2f, 0x67, 0x65, 0x6d, 0x6d, 0x2f, 0x63, 0x6f, 0x6c, 0x6c
        /*0042*/ 	.byte	0x65, 0x63, 0x74, 0x69, 0x76, 0x65, 0x2f, 0x73, 0x6d, 0x39, 0x30, 0x5f, 0x6d, 0x6d, 0x61, 0x5f
        /*0052*/ 	.byte	0x74, 0x6d, 0x61, 0x5f, 0x67, 0x6d, 0x6d, 0x61, 0x5f, 0x73, 0x73, 0x5f, 0x77, 0x61, 0x72, 0x70
        /*0062*/ 	.byte	0x73, 0x70, 0x65, 0x63, 0x69, 0x61, 0x6c, 0x69, 0x7a, 0x65, 0x64, 0x2e, 0x68, 0x70, 0x70, 0x00
	.type		__unnamed_1,@object
	.size		__unnamed_1,(.L_0 - __unnamed_1)
__unnamed_1:
        /*0072*/ 	.byte	0x76, 0x6f, 0x69, 0x64, 0x20, 0x63, 0x75, 0x74, 0x6c, 0x61, 0x73, 0x73, 0x3a, 0x3a, 0x67, 0x65
        /* <DEDUP_REMOVED lines=172> */
        /*0b42*/ 	.byte	0x74, 0x69, 0x74, 0x79, 0x5d, 0x00
.L_0:


//--------------------- .nv.shared._ZN7cutlass13device_kernelINS_4gemm6kernel13GemmUniversalIN4cute5tupleIJiiiiEEENS1_10collective13CollectiveMmaINS1_34MainloopSm90TmaGmmaWarpSpecializedILi18ENS5_IJNS4_1CILi1EEENSA_ILi8EEESB_EEENS1_32KernelTmaWarpSpecializedPingpongEEENS5_IJNSA_ILi64EEENSA_ILi128EEESG_EEEaNS5_IJlSB_lEEEaSJ_NS4_8TiledMMAINS4_8MMA_AtomIJNS4_4SM904GMMA27MMA_64x128x32_S32S8S8_SS_TNEEEENS4_6LayoutINS5_IJSB_SB_SB_EEENS5_IJNSA_ILi0EEESS_SS_EEEEENS5_IJNS4_10UnderscoreESV_SV_EEEEENS4_23SM90_TMA_LOAD_MULTICASTENS4_14ComposedLayoutINS4_7SwizzleILi2ELi4ELi3EEENS4_18smem_ptr_flag_bitsILi8EEENSQ_INS5_IJSC_SG_EEENS5_IJSG_SB_EEEEEEEvNS4_8identityENS4_13SM90_TMA_LOADES17_vS18_EENS_8epilogue10collective6detail29Sm90TmaWarpSpecializedAdapterINS1C_15DefaultEpilogueIaSJ_SJ_NS1B_6thread17LinearCombinationIaLi1EiiLNS1G_9ScaleType4KindE0ELNS_15FloatRoundStyleE2EaEENS1_15EpilogueDefaultEEEEEvvEEEEvNT_6ParamsE --------------------------
	.section	.nv.shared._ZN7cutlass13device_kernelINS_4gemm6kernel13GemmUniversalIN4cute5tupleIJiiiiEEENS1_10collective13CollectiveMmaINS1_34MainloopSm90TmaGmmaWarpSpecializedILi18ENS5_IJNS4_1CILi1EEENSA_ILi8EEESB_EEENS1_32KernelTmaWarpSpecializedPingpongEEENS5_IJNSA_ILi64EEENSA_ILi128EEESG_EEEaNS5_IJlSB_lEEEaSJ_NS4_8TiledMMAINS4_8MMA_AtomIJNS4_4SM904GMMA27MMA_64x128x32_S32S8S8_SS_TNEEEENS4_6LayoutINS5_IJSB_SB_SB_EEENS5_IJNSA_ILi0EEESS_SS_EEEEENS5_IJNS4_10UnderscoreESV_SV_EEEEENS4_23SM90_TMA_LOAD_MULTICASTENS4_14ComposedLayoutINS4_7SwizzleILi2ELi4ELi3EEENS4_18smem_ptr_flag_bitsILi8EEENSQ_INS5_IJSC_SG_EEENS5_IJSG_SB_EEEEEEEvNS4_8identityENS4_13SM90_TMA_LOADES17_vS18_EENS_8epilogue10collective6detail29Sm90TmaWarpSpecializedAdapterINS1C_15DefaultEpilogueIaSJ_SJ_NS1B_6thread17LinearCombinationIaLi1EiiLNS1G_9ScaleType4KindE0ELNS_15FloatRoundStyleE2EaEENS1_15EpilogueDefaultEEEEEvvEEEEvNT_6ParamsE,"aw",@nobits
	.sectionflags	@""
	.align	16
	.zero		1024


//--------------------- .nv.shared.reserved.0     --------------------------
	.section	.nv.shared.reserved.0,"aw",@nobits
	.weak		__nv_reservedSMEM_offset_0_alias
	.size		__nv_reservedSMEM_offset_0_alias, 0, 0
	.other		__nv_reservedSMEM_offset_0_alias,@"STO_CUDA_RESERVED_SHARED STV_DEFAULT"
__nv_reservedSMEM_offset_0_alias:
	.zero		0


//--------------------- .nv.global                --------------------------
	.section	.nv.global,"aw",@nobits
.nv.global:
	.type		_ZN40_INTERNAL_38352189_4_k_cu_c2dee0f8_247424cute1_E,@object
	.size		_ZN40_INTERNAL_38352189_4_k_cu_c2dee0f8_247424cute1_E,(_ZN40_INTERNAL_38352189_4_k_cu_c2dee0f8_247424cuda3std3__45__cpo6cbeginE - _ZN40_INTERNAL_38352189_4_k_cu_c2dee0f8_247424cute1_E)
_ZN40_INTERNAL_38352189_4_k_cu_c2dee0f8_247424cute1_E:
	.zero		1
	.type		_ZN40_INTERNAL_38352189_4_k_cu_c2dee0f8_247424cuda3std3__45__cpo6cbeginE,@object
	.size		_ZN40_INTERNAL_38352189_4_k_cu_c2dee0f8_247424cuda3std3__45__cpo6cbeginE,(_ZN40_INTERNAL_38352189_4_k_cu_c2dee0f8_247424cuda3std3__48in_placeE - _ZN40_INTERNAL_38352189_4_k_cu_c2dee0f8_247424cuda3std3__45__cpo6cbeginE)
_ZN40_INTERNAL_38352189_4_k_cu_c2dee0f8_247424cuda3std3__45__cpo6cbeginE:
	.zero		1
	.type		_ZN40_INTERNAL_38352189_4_k_cu_c2dee0f8_247424cuda3std3__48in_placeE,@object
	.size		_ZN40_INTERNAL_38352189_4_k_cu_c2dee0f8_247424cuda3std3__48in_placeE,(_ZN40_INTERNAL_38352189_4_k_cu_c2dee0f8_247424cuda3std6ranges3__45__cpo9iter_moveE - _ZN40_INTERNAL_38352189_4_k_cu_c2dee0f8_247424cuda3std3__48in_placeE)
_ZN40_INTERNAL_38352189_4_k_cu_c2dee0f8_247424cuda3std3__48in_placeE:
	.zero		1
	.type		_ZN40_INTERNAL_38352189_4_k_cu_c2dee0f8_247424cuda3std6ranges3__45__cpo9iter_moveE,@object
	.size		_ZN40_INTERNAL_38352189_4_k_cu_c2dee0f8_247424cuda3std6ranges3__45__cpo9iter_moveE,(_ZN40_INTERNAL_38352189_4_k_cu_c2dee0f8_247424cuda3std3__45__cpo5beginE - _ZN40_INTERNAL_38352189_4_k_cu_c2dee0f8_247424cuda3std6ranges3__45__cpo9iter_moveE)
_ZN40_INTERNAL_38352189_4_k_cu_c2dee0f8_247424cuda3std6ranges3__45__cpo9iter_moveE:
	.zero		1
	.type		_ZN40_INTERNAL_38352189_4_k_cu_c2dee0f8_247424cuda3std3__45__cpo5beginE,@object
	.size		_ZN40_INTERNAL_38352189_4_k_cu_c2dee0f8_247424cuda3std3__45__cpo5beginE,(_ZN40_INTERNAL_38352189_4_k_cu_c2dee0f8_247424cuda3std3__442_GLOBAL__N__38352189_4_k_cu_c2dee0f8_247426ignoreE - _ZN40_INTERNAL_38352189_4_k_cu_c2dee0f8_247424cuda3std3__45__cpo5beginE)
_ZN40_INTERNAL_38352189_4_k_cu_c2dee0f8_247424cuda3std3__45__cpo5beginE:
	.zero		1
	.type		_ZN40_INTERNAL_38352189_4_k_cu_c2dee0f8_247424cuda3std3__442_GLOBAL__N__38352189_4_k_cu_c2dee0f8_247426ignoreE,@object
	.size		_ZN40_INTERNAL_38352189_4_k_cu_c2dee0f8_247424cuda3std3__442_GLOBAL__N__38352189_4_k_cu_c2dee0f8_247426ignoreE,(_ZN40_INTERNAL_38352189_4_k_cu_c2dee0f8_247424cute7productE - _ZN40_INTERNAL_38352189_4_k_cu_c2dee0f8_247424cuda3std3__442_GLOBAL__N__38352189_4_k_cu_c2dee0f8_247426ignoreE)
_ZN40_INTERNAL_38352189_4_k_cu_c2dee0f8_247424cuda3std3__442_GLOBAL__N__38352189_4_k_cu_c2dee0f8_247426ignoreE:
	.zero		1
	.type		_ZN40_INTERNAL_38352189_4_k_cu_c2dee0f8_247424cute7productE,@object
	.size		_ZN40_INTERNAL_38352189_4_k_cu_c2dee0f8_247424cute7productE,(_ZN40_INTERNAL_38352189_4_k_cu_c2dee0f8_247424cuda3std3__45__cpo3endE - _ZN40_INTERNAL_38352189_4_k_cu_c2dee0f8_247424cute7productE)
_ZN40_INTERNAL_38352189_4_k_cu_c2dee0f8_247424cute7productE:
	.zero		1
	.type		_ZN40_INTERNAL_38352189_4_k_cu_c2dee0f8_247424cuda3std3__45__cpo3endE,@object
	.size		_ZN40_INTERNAL_38352189_4_k_cu_c2dee0f8_247424cuda3std3__45__cpo3endE,(_ZN40_INTERNAL_38352189_4_k_cu_c2dee0f8_247424cuda3std3__419piecewise_constructE - _ZN40_INTERNAL_38352189_4_k_cu_c2dee0f8_247424cuda3std3__45__cpo3endE)
_ZN40_INTERNAL_38352189_4_k_cu_c2dee0f8_247424cuda3std3__45__cpo3endE:
	.zero		1
	.type		_ZN40_INTERNAL_38352189_4_k_cu_c2dee0f8_247424cuda3std3__419piecewise_constructE,@object
	.size		_ZN40_INTERNAL_38352189_4_k_cu_c2dee0f8_247424cuda3std3__419piecewise_constructE,(_ZN40_INTERNAL_38352189_4_k_cu_c2dee0f8_247424cuda3std3__45__cpo4cendE - _ZN40_INTERNAL_38352189_4_k_cu_c2dee0f8_247424cuda3std3__419piecewise_constructE)
_ZN40_INTERNAL_38352189_4_k_cu_c2dee0f8_247424cuda3std3__419piecewise_constructE:
	.zero		1
	.type		_ZN40_INTERNAL_38352189_4_k_cu_c2dee0f8_247424cuda3std3__45__cpo4cendE,@object
	.size		_ZN40_INTERNAL_38352189_4_k_cu_c2dee0f8_247424cuda3std3__45__cpo4cendE,(_ZN40_INTERNAL_38352189_4_k_cu_c2dee0f8_247424cuda3std6ranges3__45__cpo4swapE - _ZN40_INTERNAL_38352189_4_k_cu_c2dee0f8_247424cuda3std3__45__cpo4cendE)
_ZN40_INTERNAL_38352189_4_k_cu_c2dee0f8_247424cuda3std3__45__cpo4cendE:
	.zero		1
	.type		_ZN40_INTERNAL_38352189_4_k_cu_c2dee0f8_247424cuda3std6ranges3__45__cpo4swapE,@object
	.size		_ZN40_INTERNAL_38352189_4_k_cu_c2dee0f8_247424cuda3std6ranges3__45__cpo4swapE,(.L_8 - _ZN40_INTERNAL_38352189_4_k_cu_c2dee0f8_247424cuda3std6ranges3__45__cpo4swapE)
_ZN40_INTERNAL_38352189_4_k_cu_c2dee0f8_247424cuda3std6ranges3__45__cpo4swapE:
	.zero		1
.L_8:


//--------------------- .nv.constant0._ZN7cutlass13device_kernelINS_4gemm6kernel13GemmUniversalIN4cute5tupleIJiiiiEEENS1_10collective13CollectiveMmaINS1_34MainloopSm90TmaGmmaWarpSpecializedILi18ENS5_IJNS4_1CILi1EEENSA_ILi8EEESB_EEENS1_32KernelTmaWarpSpecializedPingpongEEENS5_IJNSA_ILi64EEENSA_ILi128EEESG_EEEaNS5_IJlSB_lEEEaSJ_NS4_8TiledMMAINS4_8MMA_AtomIJNS4_4SM904GMMA27MMA_64x128x32_S32S8S8_SS_TNEEEENS4_6LayoutINS5_IJSB_SB_SB_EEENS5_IJNSA_ILi0EEESS_SS_EEEEENS5_IJNS4_10UnderscoreESV_SV_EEEEENS4_23SM90_TMA_LOAD_MULTICASTENS4_14ComposedLayoutINS4_7SwizzleILi2ELi4ELi3EEENS4_18smem_ptr_flag_bitsILi8EEENSQ_INS5_IJSC_SG_EEENS5_IJSG_SB_EEEEEEEvNS4_8identityENS4_13SM90_TMA_LOADES17_vS18_EENS_8epilogue10collective6detail29Sm90TmaWarpSpecializedAdapterINS1C_15DefaultEpilogueIaSJ_SJ_NS1B_6thread17LinearCombinationIaLi1EiiLNS1G_9ScaleType4KindE0ELNS_15FloatRoundStyleE2EaEENS1_15EpilogueDefaultEEEEEvvEEEEvNT_6ParamsE --------------------------
	.section	.nv.constant0._ZN7cutlass13device_kernelINS_4gemm6kernel13GemmUniversalIN4cute5tupleIJiiiiEEENS1_10collective13CollectiveMmaINS1_34MainloopSm90TmaGmmaWarpSpecializedILi18ENS5_IJNS4_1CILi1EEENSA_ILi8EEESB_EEENS1_32KernelTmaWarpSpecializedPingpongEEENS5_IJNSA_ILi64EEENSA_ILi128EEESG_EEEaNS5_IJlSB_lEEEaSJ_NS4_8TiledMMAINS4_8MMA_AtomIJNS4_4SM904GMMA27MMA_64x128x32_S32S8S8_SS_TNEEEENS4_6LayoutINS5_IJSB_SB_SB_EEENS5_IJNSA_ILi0EEESS_SS_EEEEENS5_IJNS4_10UnderscoreESV_SV_EEEEENS4_23SM90_TMA_LOAD_MULTICASTENS4_14ComposedLayoutINS4_7SwizzleILi2ELi4ELi3EEENS4_18smem_ptr_flag_bitsILi8EEENSQ_INS5_IJSC_SG_EEENS5_IJSG_SB_EEEEEEEvNS4_8identityENS4_13SM90_TMA_LOADES17_vS18_EENS_8epilogue10collective6detail29Sm90TmaWarpSpecializedAdapterINS1C_15DefaultEpilogueIaSJ_SJ_NS1B_6thread17LinearCombinationIaLi1EiiLNS1G_9ScaleType4KindE0ELNS_15FloatRoundStyleE2EaEENS1_15EpilogueDefaultEEEEEvvEEEEvNT_6ParamsE,"a",@progbits
	.sectionflags	@""
	.align	4
.nv.constant0._ZN7cutlass13device_kernelINS_4gemm6kernel13GemmUniversalIN4cute5tupleIJiiiiEEENS1_10collective13CollectiveMmaINS1_34MainloopSm90TmaGmmaWarpSpecializedILi18ENS5_IJNS4_1CILi1EEENSA_ILi8EEESB_EEENS1_32KernelTmaWarpSpecializedPingpongEEENS5_IJNSA_ILi64EEENSA_ILi128EEESG_EEEaNS5_IJlSB_lEEEaSJ_NS4_8TiledMMAINS4_8MMA_AtomIJNS4_4SM904GMMA27MMA_64x128x32_S32S8S8_SS_TNEEEENS4_6LayoutINS5_IJSB_SB_SB_EEENS5_IJNSA_ILi0EEESS_SS_EEEEENS5_IJNS4_10UnderscoreESV_SV_EEEEENS4_23SM90_TMA_LOAD_MULTICASTENS4_14ComposedLayoutINS4_7SwizzleILi2ELi4ELi3EEENS4_18smem_ptr_flag_bitsILi8EEENSQ_INS5_IJSC_SG_EEENS5_IJSG_SB_EEEEEEEvNS4_8identityENS4_13SM90_TMA_LOADES17_vS18_EENS_8epilogue10collective6detail29Sm90TmaWarpSpecializedAdapterINS1C_15DefaultEpilogueIaSJ_SJ_NS1B_6thread17LinearCombinationIaLi1EiiLNS1G_9ScaleType4KindE0ELNS_15FloatRoundStyleE2EaEENS1_15EpilogueDefaultEEEEEvvEEEEvNT_6ParamsE:
	.zero		1664


//--------------------- SYMBOLS --------------------------

	.type		.nv.reservedSmem.offset0,@object
	.size		.nv.reservedSmem.offset0,0x4
	.type		__assertfail,@function
